//
// Generated by NVIDIA NVVM Compiler
//
// Compiler Build ID: CL-36424714
// Cuda compilation tools, release 13.0, V13.0.88
// Based on NVVM 20.0.0
//

.version 9.0
.target sm_100
.address_size 64

	// .globl	_Z30convert_double_to_float_kernelPKdPfi
.global .align 4 .b8 precalc_xorwow_matrix[102400];
.global .align 4 .b8 precalc_xorwow_offset_matrix[102400];
.global .align 4 .b8 mrg32k3aM1[2304];
.global .align 4 .b8 mrg32k3aM2[2304];
.global .align 4 .b8 mrg32k3aM1SubSeq[2016];
.global .align 4 .b8 mrg32k3aM2SubSeq[2016];
.global .align 4 .b8 mrg32k3aM1Seq[2304];
.global .align 4 .b8 mrg32k3aM2Seq[2304];
.const .align 8 .b8 __cr_lgamma_table[72];

.visible .entry _Z30convert_double_to_float_kernelPKdPfi(
	.param .u64 .ptr .align 1 _Z30convert_double_to_float_kernelPKdPfi_param_0,
	.param .u64 .ptr .align 1 _Z30convert_double_to_float_kernelPKdPfi_param_1,
	.param .u32 _Z30convert_double_to_float_kernelPKdPfi_param_2
)
{
	.reg .pred 	%p<2>;
	.reg .b32 	%r<6>;
	.reg .b32 	%f<2>;
	.reg .b64 	%rd<9>;
	.reg .b64 	%fd<2>;

	ld.param.u64 	%rd1, [_Z30convert_double_to_float_kernelPKdPfi_param_0];
	ld.param.u64 	%rd2, [_Z30convert_double_to_float_kernelPKdPfi_param_1];
	ld.param.u32 	%r2, [_Z30convert_double_to_float_kernelPKdPfi_param_2];
	mov.u32 	%r3, %ctaid.x;
	mov.u32 	%r4, %ntid.x;
	mov.u32 	%r5, %tid.x;
	mad.lo.s32 	%r1, %r3, %r4, %r5;
	setp.ge.s32 	%p1, %r1, %r2;
	@%p1 bra 	$L__BB0_2;
	cvta.to.global.u64 	%rd3, %rd1;
	cvta.to.global.u64 	%rd4, %rd2;
	mul.wide.s32 	%rd5, %r1, 8;
	add.s64 	%rd6, %rd3, %rd5;
	ld.global.f64 	%fd1, [%rd6];
	cvt.rn.f32.f64 	%f1, %fd1;
	mul.wide.s32 	%rd7, %r1, 4;
	add.s64 	%rd8, %rd4, %rd7;
	st.global.f32 	[%rd8], %f1;
$L__BB0_2:
	ret;

}
	// .globl	_Z30convert_float_to_double_kernelPKfPdi
.visible .entry _Z30convert_float_to_double_kernelPKfPdi(
	.param .u64 .ptr .align 1 _Z30convert_float_to_double_kernelPKfPdi_param_0,
	.param .u64 .ptr .align 1 _Z30convert_float_to_double_kernelPKfPdi_param_1,
	.param .u32 _Z30convert_float_to_double_kernelPKfPdi_param_2
)
{
	.reg .pred 	%p<2>;
	.reg .b32 	%r<6>;
	.reg .b32 	%f<2>;
	.reg .b64 	%rd<9>;
	.reg .b64 	%fd<2>;

	ld.param.u64 	%rd1, [_Z30convert_float_to_double_kernelPKfPdi_param_0];
	ld.param.u64 	%rd2, [_Z30convert_float_to_double_kernelPKfPdi_param_1];
	ld.param.u32 	%r2, [_Z30convert_float_to_double_kernelPKfPdi_param_2];
	mov.u32 	%r3, %ctaid.x;
	mov.u32 	%r4, %ntid.x;
	mov.u32 	%r5, %tid.x;
	mad.lo.s32 	%r1, %r3, %r4, %r5;
	setp.ge.s32 	%p1, %r1, %r2;
	@%p1 bra 	$L__BB1_2;
	cvta.to.global.u64 	%rd3, %rd1;
	cvta.to.global.u64 	%rd4, %rd2;
	mul.wide.s32 	%rd5, %r1, 4;
	add.s64 	%rd6, %rd3, %rd5;
	ld.global.f32 	%f1, [%rd6];
	cvt.f64.f32 	%fd1, %f1;
	mul.wide.s32 	%rd7, %r1, 8;
	add.s64 	%rd8, %rd4, %rd7;
	st.global.f64 	[%rd8], %fd1;
$L__BB1_2:
	ret;

}
	// .globl	_Z21build_identity_kernelPfi
.visible .entry _Z21build_identity_kernelPfi(
	.param .u64 .ptr .align 1 _Z21build_identity_kernelPfi_param_0,
	.param .u32 _Z21build_identity_kernelPfi_param_1
)
{
	.reg .pred 	%p<3>;
	.reg .b32 	%r<10>;
	.reg .b32 	%f<2>;
	.reg .b64 	%rd<5>;

	ld.param.u64 	%rd1, [_Z21build_identity_kernelPfi_param_0];
	ld.param.u32 	%r2, [_Z21build_identity_kernelPfi_param_1];
	mov.u32 	%r3, %ctaid.x;
	mov.u32 	%r4, %ntid.x;
	mov.u32 	%r5, %tid.x;
	mad.lo.s32 	%r1, %r3, %r4, %r5;
	mul.lo.s32 	%r6, %r2, %r2;
	setp.ge.s32 	%p1, %r1, %r6;
	@%p1 bra 	$L__BB2_2;
	cvta.to.global.u64 	%rd2, %rd1;
	div.s32 	%r7, %r1, %r2;
	mul.lo.s32 	%r8, %r7, %r2;
	sub.s32 	%r9, %r1, %r8;
	setp.eq.s32 	%p2, %r7, %r9;
	selp.f32 	%f1, 0f3F800000, 0f00000000, %p2;
	mul.wide.s32 	%rd3, %r1, 4;
	add.s64 	%rd4, %rd2, %rd3;
	st.global.f32 	[%rd4], %f1;
$L__BB2_2:
	ret;

}
	// .globl	_Z19add_identity_kernelPfi
.visible .entry _Z19add_identity_kernelPfi(
	.param .u64 .ptr .align 1 _Z19add_identity_kernelPfi_param_0,
	.param .u32 _Z19add_identity_kernelPfi_param_1
)
{
	.reg .pred 	%p<3>;
	.reg .b32 	%r<10>;
	.reg .b32 	%f<3>;
	.reg .b64 	%rd<5>;

	ld.param.u64 	%rd1, [_Z19add_identity_kernelPfi_param_0];
	ld.param.u32 	%r2, [_Z19add_identity_kernelPfi_param_1];
	mov.u32 	%r3, %ctaid.x;
	mov.u32 	%r4, %ntid.x;
	mov.u32 	%r5, %tid.x;
	mad.lo.s32 	%r1, %r3, %r4, %r5;
	mul.lo.s32 	%r6, %r2, %r2;
	setp.ge.s32 	%p1, %r1, %r6;
	@%p1 bra 	$L__BB3_3;
	div.s32 	%r7, %r1, %r2;
	mul.lo.s32 	%r8, %r7, %r2;
	sub.s32 	%r9, %r1, %r8;
	setp.ne.s32 	%p2, %r7, %r9;
	@%p2 bra 	$L__BB3_3;
	cvta.to.global.u64 	%rd2, %rd1;
	mul.wide.s32 	%rd3, %r1, 4;
	add.s64 	%rd4, %rd2, %rd3;
	ld.global.f32 	%f1, [%rd4];
	add.f32 	%f2, %f1, 0f3F800000;
	st.global.f32 	[%rd4], %f2;
$L__BB3_3:
	ret;

}
	// .globl	_Z21float4_to_half_kernelPK6float4P7__half2m
.visible .entry _Z21float4_to_half_kernelPK6float4P7__half2m(
	.param .u64 .ptr .align 1 _Z21float4_to_half_kernelPK6float4P7__half2m_param_0,
	.param .u64 .ptr .align 1 _Z21float4_to_half_kernelPK6float4P7__half2m_param_1,
	.param .u64 _Z21float4_to_half_kernelPK6float4P7__half2m_param_2
)
{
	.reg .pred 	%p<2>;
	.reg .b32 	%r<7>;
	.reg .b32 	%f<5>;
	.reg .b64 	%rd<11>;

	ld.param.u64 	%rd2, [_Z21float4_to_half_kernelPK6float4P7__half2m_param_0];
	ld.param.u64 	%rd3, [_Z21float4_to_half_kernelPK6float4P7__half2m_param_1];
	ld.param.u64 	%rd4, [_Z21float4_to_half_kernelPK6float4P7__half2m_param_2];
	mov.u32 	%r1, %ctaid.x;
	mov.u32 	%r2, %ntid.x;
	mov.u32 	%r3, %tid.x;
	mad.lo.s32 	%r4, %r1, %r2, %r3;
	cvt.u64.u32 	%rd1, %r4;
	setp.le.u64 	%p1, %rd4, %rd1;
	@%p1 bra 	$L__BB4_2;
	cvta.to.global.u64 	%rd5, %rd2;
	cvta.to.global.u64 	%rd6, %rd3;
	shl.b64 	%rd7, %rd1, 4;
	add.s64 	%rd8, %rd5, %rd7;
	ld.global.nc.v4.f32 	{%f1, %f2, %f3, %f4}, [%rd8];
	// begin inline asm
	{ cvt.rn.f16x2.f32 %r5, %f2, %f1; }

	// end inline asm
	shl.b64 	%rd9, %rd1, 3;
	add.s64 	%rd10, %rd6, %rd9;
	st.global.u32 	[%rd10], %r5;
	// begin inline asm
	{ cvt.rn.f16x2.f32 %r6, %f4, %f3; }

	// end inline asm
	st.global.u32 	[%rd10+4], %r6;
$L__BB4_2:
	ret;

}
	// .globl	_Z21identity_minus_kernelPKfPfi
.visible .entry _Z21identity_minus_kernelPKfPfi(
	.param .u64 .ptr .align 1 _Z21identity_minus_kernelPKfPfi_param_0,
	.param .u64 .ptr .align 1 _Z21identity_minus_kernelPKfPfi_param_1,
	.param .u32 _Z21identity_minus_kernelPKfPfi_param_2
)
{
	.reg .pred 	%p<3>;
	.reg .b32 	%r<10>;
	.reg .b32 	%f<6>;
	.reg .b64 	%rd<11>;

	ld.param.u64 	%rd3, [_Z21identity_minus_kernelPKfPfi_param_0];
	ld.param.u64 	%rd4, [_Z21identity_minus_kernelPKfPfi_param_1];
	ld.param.u32 	%r2, [_Z21identity_minus_kernelPKfPfi_param_2];
	cvta.to.global.u64 	%rd1, %rd4;
	cvta.to.global.u64 	%rd2, %rd3;
	mov.u32 	%r3, %ctaid.x;
	mov.u32 	%r4, %ntid.x;
	mov.u32 	%r5, %tid.x;
	mad.lo.s32 	%r1, %r3, %r4, %r5;
	mul.lo.s32 	%r6, %r2, %r2;
	setp.ge.s32 	%p1, %r1, %r6;
	@%p1 bra 	$L__BB5_4;
	div.s32 	%r7, %r1, %r2;
	mul.lo.s32 	%r8, %r7, %r2;
	sub.s32 	%r9, %r1, %r8;
	setp.ne.s32 	%p2, %r7, %r9;
	@%p2 bra 	$L__BB5_3;
	mul.wide.s32 	%rd8, %r1, 4;
	add.s64 	%rd9, %rd2, %rd8;
	ld.global.f32 	%f3, [%rd9];
	mov.f32 	%f4, 0f3F800000;
	sub.f32 	%f5, %f4, %f3;
	add.s64 	%rd10, %rd1, %rd8;
	st.global.f32 	[%rd10], %f5;
	bra.uni 	$L__BB5_4;
$L__BB5_3:
	mul.wide.s32 	%rd5, %r1, 4;
	add.s64 	%rd6, %rd2, %rd5;
	ld.global.f32 	%f1, [%rd6];
	neg.f32 	%f2, %f1;
	add.s64 	%rd7, %rd1, %rd5;
	st.global.f32 	[%rd7], %f2;
$L__BB5_4:
	ret;

}
	// .globl	_Z20identity_plus_kernelPKfPfi
.visible .entry _Z20identity_plus_kernelPKfPfi(
	.param .u64 .ptr .align 1 _Z20identity_plus_kernelPKfPfi_param_0,
	.param .u64 .ptr .align 1 _Z20identity_plus_kernelPKfPfi_param_1,
	.param .u32 _Z20identity_plus_kernelPKfPfi_param_2
)
{
	.reg .pred 	%p<3>;
	.reg .b32 	%r<10>;
	.reg .b32 	%f<4>;
	.reg .b64 	%rd<11>;

	ld.param.u64 	%rd3, [_Z20identity_plus_kernelPKfPfi_param_0];
	ld.param.u64 	%rd4, [_Z20identity_plus_kernelPKfPfi_param_1];
	ld.param.u32 	%r2, [_Z20identity_plus_kernelPKfPfi_param_2];
	cvta.to.global.u64 	%rd1, %rd4;
	cvta.to.global.u64 	%rd2, %rd3;
	mov.u32 	%r3, %ctaid.x;
	mov.u32 	%r4, %ntid.x;
	mov.u32 	%r5, %tid.x;
	mad.lo.s32 	%r1, %r3, %r4, %r5;
	mul.lo.s32 	%r6, %r2, %r2;
	setp.ge.s32 	%p1, %r1, %r6;
	@%p1 bra 	$L__BB6_4;
	div.s32 	%r7, %r1, %r2;
	mul.lo.s32 	%r8, %r7, %r2;
	sub.s32 	%r9, %r1, %r8;
	setp.ne.s32 	%p2, %r7, %r9;
	@%p2 bra 	$L__BB6_3;
	mul.wide.s32 	%rd8, %r1, 4;
	add.s64 	%rd9, %rd2, %rd8;
	ld.global.f32 	%f2, [%rd9];
	add.f32 	%f3, %f2, 0f3F800000;
	add.s64 	%rd10, %rd1, %rd8;
	st.global.f32 	[%rd10], %f3;
	bra.uni 	$L__BB6_4;
$L__BB6_3:
	mul.wide.s32 	%rd5, %r1, 4;
	add.s64 	%rd6, %rd2, %rd5;
	ld.global.f32 	%f1, [%rd6];
	add.s64 	%rd7, %rd1, %rd5;
	st.global.f32 	[%rd7], %f1;
$L__BB6_4:
	ret;

}
	// .globl	_Z18fill_random_kernelPdim
.visible .entry _Z18fill_random_kernelPdim(
	.param .u64 .ptr .align 1 _Z18fill_random_kernelPdim_param_0,
	.param .u32 _Z18fill_random_kernelPdim_param_1,
	.param .u64 _Z18fill_random_kernelPdim_param_2
)
{
	.local .align 8 .b8 	__local_depot7[48];
	.reg .b64 	%SP;
	.reg .b64 	%SPL;
	.reg .pred 	%p<64>;
	.reg .b32 	%r<1214>;
	.reg .b64 	%rd<31>;
	.reg .b64 	%fd<3>;

	mov.u64 	%SPL, __local_depot7;
	ld.param.u64 	%rd10, [_Z18fill_random_kernelPdim_param_0];
	ld.param.u32 	%r545, [_Z18fill_random_kernelPdim_param_1];
	ld.param.u64 	%rd11, [_Z18fill_random_kernelPdim_param_2];
	mov.u32 	%r546, %ctaid.x;
	mov.u32 	%r547, %ntid.x;
	mov.u32 	%r548, %tid.x;
	mad.lo.s32 	%r1, %r546, %r547, %r548;
	setp.ge.s32 	%p1, %r1, %r545;
	@%p1 bra 	$L__BB7_117;
	add.u64 	%rd1, %SPL, 0;
	cvt.s64.s32 	%rd2, %r1;
	cvt.u32.u64 	%r549, %rd11;
	xor.b32  	%r550, %r549, -1429050551;
	mul.lo.s32 	%r551, %r550, 1099087573;
	{ .reg .b32 tmp; mov.b64 {tmp, %r552}, %rd11; }
	xor.b32  	%r553, %r552, -136515619;
	mul.lo.s32 	%r554, %r553, -1703105765;
	add.s32 	%r555, %r551, %r554;
	add.s32 	%r2, %r555, 6615241;
	add.s32 	%r948, %r551, 123456789;
	st.local.v2.u32 	[%rd1], {%r2, %r948};
	xor.b32  	%r947, %r551, 362436069;
	add.s32 	%r556, %r554, 521288629;
	st.local.v2.u32 	[%rd1+8], {%r947, %r556};
	xor.b32  	%r557, %r554, 88675123;
	add.s32 	%r944, %r551, 5783321;
	st.local.v2.u32 	[%rd1+16], {%r557, %r944};
	setp.eq.s32 	%p2, %r1, 0;
	@%p2 bra 	$L__BB7_116;
	mov.b32 	%r931, 0;
	mov.u64 	%rd30, %rd2;
$L__BB7_3:
	mov.u64 	%rd3, %rd30;
	and.b64  	%rd4, %rd3, 3;
	setp.eq.s64 	%p3, %rd4, 0;
	@%p3 bra 	$L__BB7_115;
	mul.wide.u32 	%rd13, %r931, 3200;
	mov.u64 	%rd14, precalc_xorwow_matrix;
	add.s64 	%rd5, %rd14, %rd13;
	mov.b32 	%r944, 0;
	mov.u32 	%r945, %r944;
	mov.u32 	%r946, %r944;
	mov.u32 	%r947, %r944;
	mov.u32 	%r948, %r944;
	mov.u32 	%r937, %r944;
$L__BB7_5:
	mul.wide.u32 	%rd15, %r937, 4;
	add.s64 	%rd16, %rd1, %rd15;
	ld.local.u32 	%r16, [%rd16+4];
	shl.b32 	%r17, %r937, 5;
	mov.b32 	%r943, 0;
$L__BB7_6:
	.pragma "nounroll";
	shr.u32 	%r561, %r16, %r943;
	and.b32  	%r562, %r561, 1;
	setp.eq.b32 	%p4, %r562, 1;
	not.pred 	%p5, %p4;
	add.s32 	%r563, %r17, %r943;
	mul.lo.s32 	%r564, %r563, 5;
	mul.wide.u32 	%rd17, %r564, 4;
	add.s64 	%rd6, %rd5, %rd17;
	@%p5 bra 	$L__BB7_8;
	ld.global.u32 	%r565, [%rd6];
	xor.b32  	%r948, %r948, %r565;
	ld.global.u32 	%r566, [%rd6+4];
	xor.b32  	%r947, %r947, %r566;
	ld.global.u32 	%r567, [%rd6+8];
	xor.b32  	%r946, %r946, %r567;
	ld.global.u32 	%r568, [%rd6+12];
	xor.b32  	%r945, %r945, %r568;
	ld.global.u32 	%r569, [%rd6+16];
	xor.b32  	%r944, %r944, %r569;
$L__BB7_8:
	and.b32  	%r571, %r561, 2;
	setp.eq.s32 	%p6, %r571, 0;
	@%p6 bra 	$L__BB7_10;
	ld.global.u32 	%r572, [%rd6+20];
	xor.b32  	%r948, %r948, %r572;
	ld.global.u32 	%r573, [%rd6+24];
	xor.b32  	%r947, %r947, %r573;
	ld.global.u32 	%r574, [%rd6+28];
	xor.b32  	%r946, %r946, %r574;
	ld.global.u32 	%r575, [%rd6+32];
	xor.b32  	%r945, %r945, %r575;
	ld.global.u32 	%r576, [%rd6+36];
	xor.b32  	%r944, %r944, %r576;
$L__BB7_10:
	and.b32  	%r578, %r561, 4;
	setp.eq.s32 	%p7, %r578, 0;
	@%p7 bra 	$L__BB7_12;
	ld.global.u32 	%r579, [%rd6+40];
	xor.b32  	%r948, %r948, %r579;
	ld.global.u32 	%r580, [%rd6+44];
	xor.b32  	%r947, %r947, %r580;
	ld.global.u32 	%r581, [%rd6+48];
	xor.b32  	%r946, %r946, %r581;
	ld.global.u32 	%r582, [%rd6+52];
	xor.b32  	%r945, %r945, %r582;
	ld.global.u32 	%r583, [%rd6+56];
	xor.b32  	%r944, %r944, %r583;
$L__BB7_12:
	and.b32  	%r585, %r561, 8;
	setp.eq.s32 	%p8, %r585, 0;
	@%p8 bra 	$L__BB7_14;
	ld.global.u32 	%r586, [%rd6+60];
	xor.b32  	%r948, %r948, %r586;
	ld.global.u32 	%r587, [%rd6+64];
	xor.b32  	%r947, %r947, %r587;
	ld.global.u32 	%r588, [%rd6+68];
	xor.b32  	%r946, %r946, %r588;
	ld.global.u32 	%r589, [%rd6+72];
	xor.b32  	%r945, %r945, %r589;
	ld.global.u32 	%r590, [%rd6+76];
	xor.b32  	%r944, %r944, %r590;
$L__BB7_14:
	and.b32  	%r592, %r561, 16;
	setp.eq.s32 	%p9, %r592, 0;
	@%p9 bra 	$L__BB7_16;
	ld.global.u32 	%r593, [%rd6+80];
	xor.b32  	%r948, %r948, %r593;
	ld.global.u32 	%r594, [%rd6+84];
	xor.b32  	%r947, %r947, %r594;
	ld.global.u32 	%r595, [%rd6+88];
	xor.b32  	%r946, %r946, %r595;
	ld.global.u32 	%r596, [%rd6+92];
	xor.b32  	%r945, %r945, %r596;
	ld.global.u32 	%r597, [%rd6+96];
	xor.b32  	%r944, %r944, %r597;
$L__BB7_16:
	and.b32  	%r599, %r561, 32;
	setp.eq.s32 	%p10, %r599, 0;
	@%p10 bra 	$L__BB7_18;
	ld.global.u32 	%r600, [%rd6+100];
	xor.b32  	%r948, %r948, %r600;
	ld.global.u32 	%r601, [%rd6+104];
	xor.b32  	%r947, %r947, %r601;
	ld.global.u32 	%r602, [%rd6+108];
	xor.b32  	%r946, %r946, %r602;
	ld.global.u32 	%r603, [%rd6+112];
	xor.b32  	%r945, %r945, %r603;
	ld.global.u32 	%r604, [%rd6+116];
	xor.b32  	%r944, %r944, %r604;
$L__BB7_18:
	and.b32  	%r606, %r561, 64;
	setp.eq.s32 	%p11, %r606, 0;
	@%p11 bra 	$L__BB7_20;
	ld.global.u32 	%r607, [%rd6+120];
	xor.b32  	%r948, %r948, %r607;
	ld.global.u32 	%r608, [%rd6+124];
	xor.b32  	%r947, %r947, %r608;
	ld.global.u32 	%r609, [%rd6+128];
	xor.b32  	%r946, %r946, %r609;
	ld.global.u32 	%r610, [%rd6+132];
	xor.b32  	%r945, %r945, %r610;
	ld.global.u32 	%r611, [%rd6+136];
	xor.b32  	%r944, %r944, %r611;
$L__BB7_20:
	and.b32  	%r613, %r561, 128;
	setp.eq.s32 	%p12, %r613, 0;
	@%p12 bra 	$L__BB7_22;
	ld.global.u32 	%r614, [%rd6+140];
	xor.b32  	%r948, %r948, %r614;
	ld.global.u32 	%r615, [%rd6+144];
	xor.b32  	%r947, %r947, %r615;
	ld.global.u32 	%r616, [%rd6+148];
	xor.b32  	%r946, %r946, %r616;
	ld.global.u32 	%r617, [%rd6+152];
	xor.b32  	%r945, %r945, %r617;
	ld.global.u32 	%r618, [%rd6+156];
	xor.b32  	%r944, %r944, %r618;
$L__BB7_22:
	and.b32  	%r620, %r561, 256;
	setp.eq.s32 	%p13, %r620, 0;
	@%p13 bra 	$L__BB7_24;
	ld.global.u32 	%r621, [%rd6+160];
	xor.b32  	%r948, %r948, %r621;
	ld.global.u32 	%r622, [%rd6+164];
	xor.b32  	%r947, %r947, %r622;
	ld.global.u32 	%r623, [%rd6+168];
	xor.b32  	%r946, %r946, %r623;
	ld.global.u32 	%r624, [%rd6+172];
	xor.b32  	%r945, %r945, %r624;
	ld.global.u32 	%r625, [%rd6+176];
	xor.b32  	%r944, %r944, %r625;
$L__BB7_24:
	and.b32  	%r627, %r561, 512;
	setp.eq.s32 	%p14, %r627, 0;
	@%p14 bra 	$L__BB7_26;
	ld.global.u32 	%r628, [%rd6+180];
	xor.b32  	%r948, %r948, %r628;
	ld.global.u32 	%r629, [%rd6+184];
	xor.b32  	%r947, %r947, %r629;
	ld.global.u32 	%r630, [%rd6+188];
	xor.b32  	%r946, %r946, %r630;
	ld.global.u32 	%r631, [%rd6+192];
	xor.b32  	%r945, %r945, %r631;
	ld.global.u32 	%r632, [%rd6+196];
	xor.b32  	%r944, %r944, %r632;
$L__BB7_26:
	and.b32  	%r634, %r561, 1024;
	setp.eq.s32 	%p15, %r634, 0;
	@%p15 bra 	$L__BB7_28;
	ld.global.u32 	%r635, [%rd6+200];
	xor.b32  	%r948, %r948, %r635;
	ld.global.u32 	%r636, [%rd6+204];
	xor.b32  	%r947, %r947, %r636;
	ld.global.u32 	%r637, [%rd6+208];
	xor.b32  	%r946, %r946, %r637;
	ld.global.u32 	%r638, [%rd6+212];
	xor.b32  	%r945, %r945, %r638;
	ld.global.u32 	%r639, [%rd6+216];
	xor.b32  	%r944, %r944, %r639;
$L__BB7_28:
	and.b32  	%r641, %r561, 2048;
	setp.eq.s32 	%p16, %r641, 0;
	@%p16 bra 	$L__BB7_30;
	ld.global.u32 	%r642, [%rd6+220];
	xor.b32  	%r948, %r948, %r642;
	ld.global.u32 	%r643, [%rd6+224];
	xor.b32  	%r947, %r947, %r643;
	ld.global.u32 	%r644, [%rd6+228];
	xor.b32  	%r946, %r946, %r644;
	ld.global.u32 	%r645, [%rd6+232];
	xor.b32  	%r945, %r945, %r645;
	ld.global.u32 	%r646, [%rd6+236];
	xor.b32  	%r944, %r944, %r646;
$L__BB7_30:
	and.b32  	%r648, %r561, 4096;
	setp.eq.s32 	%p17, %r648, 0;
	@%p17 bra 	$L__BB7_32;
	ld.global.u32 	%r649, [%rd6+240];
	xor.b32  	%r948, %r948, %r649;
	ld.global.u32 	%r650, [%rd6+244];
	xor.b32  	%r947, %r947, %r650;
	ld.global.u32 	%r651, [%rd6+248];
	xor.b32  	%r946, %r946, %r651;
	ld.global.u32 	%r652, [%rd6+252];
	xor.b32  	%r945, %r945, %r652;
	ld.global.u32 	%r653, [%rd6+256];
	xor.b32  	%r944, %r944, %r653;
$L__BB7_32:
	and.b32  	%r655, %r561, 8192;
	setp.eq.s32 	%p18, %r655, 0;
	@%p18 bra 	$L__BB7_34;
	ld.global.u32 	%r656, [%rd6+260];
	xor.b32  	%r948, %r948, %r656;
	ld.global.u32 	%r657, [%rd6+264];
	xor.b32  	%r947, %r947, %r657;
	ld.global.u32 	%r658, [%rd6+268];
	xor.b32  	%r946, %r946, %r658;
	ld.global.u32 	%r659, [%rd6+272];
	xor.b32  	%r945, %r945, %r659;
	ld.global.u32 	%r660, [%rd6+276];
	xor.b32  	%r944, %r944, %r660;
$L__BB7_34:
	and.b32  	%r662, %r561, 16384;
	setp.eq.s32 	%p19, %r662, 0;
	@%p19 bra 	$L__BB7_36;
	ld.global.u32 	%r663, [%rd6+280];
	xor.b32  	%r948, %r948, %r663;
	ld.global.u32 	%r664, [%rd6+284];
	xor.b32  	%r947, %r947, %r664;
	ld.global.u32 	%r665, [%rd6+288];
	xor.b32  	%r946, %r946, %r665;
	ld.global.u32 	%r666, [%rd6+292];
	xor.b32  	%r945, %r945, %r666;
	ld.global.u32 	%r667, [%rd6+296];
	xor.b32  	%r944, %r944, %r667;
$L__BB7_36:
	and.b32  	%r669, %r561, 32768;
	setp.eq.s32 	%p20, %r669, 0;
	@%p20 bra 	$L__BB7_38;
	ld.global.u32 	%r670, [%rd6+300];
	xor.b32  	%r948, %r948, %r670;
	ld.global.u32 	%r671, [%rd6+304];
	xor.b32  	%r947, %r947, %r671;
	ld.global.u32 	%r672, [%rd6+308];
	xor.b32  	%r946, %r946, %r672;
	ld.global.u32 	%r673, [%rd6+312];
	xor.b32  	%r945, %r945, %r673;
	ld.global.u32 	%r674, [%rd6+316];
	xor.b32  	%r944, %r944, %r674;
$L__BB7_38:
	add.s32 	%r943, %r943, 16;
	setp.ne.s32 	%p21, %r943, 32;
	@%p21 bra 	$L__BB7_6;
	mad.lo.s32 	%r675, %r937, -31, %r17;
	add.s32 	%r937, %r675, 1;
	setp.ne.s32 	%p22, %r937, 5;
	@%p22 bra 	$L__BB7_5;
	st.local.u32 	[%rd1+4], %r948;
	st.local.v2.u32 	[%rd1+8], {%r947, %r946};
	st.local.v2.u32 	[%rd1+16], {%r945, %r944};
	setp.eq.s64 	%p23, %rd4, 1;
	@%p23 bra 	$L__BB7_115;
	mov.b32 	%r944, 0;
	mov.u32 	%r1037, %r944;
	mov.u32 	%r1038, %r944;
	mov.u32 	%r947, %r944;
	mov.u32 	%r948, %r944;
	mov.u32 	%r1029, %r944;
$L__BB7_42:
	mul.wide.u32 	%rd18, %r1029, 4;
	add.s64 	%rd19, %rd1, %rd18;
	ld.local.u32 	%r192, [%rd19+4];
	shl.b32 	%r193, %r1029, 5;
	mov.b32 	%r1035, 0;
$L__BB7_43:
	.pragma "nounroll";
	shr.u32 	%r678, %r192, %r1035;
	and.b32  	%r679, %r678, 1;
	setp.eq.b32 	%p24, %r679, 1;
	not.pred 	%p25, %p24;
	add.s32 	%r680, %r193, %r1035;
	mul.lo.s32 	%r681, %r680, 5;
	mul.wide.u32 	%rd20, %r681, 4;
	add.s64 	%rd7, %rd5, %rd20;
	@%p25 bra 	$L__BB7_45;
	ld.global.u32 	%r682, [%rd7];
	xor.b32  	%r948, %r948, %r682;
	ld.global.u32 	%r683, [%rd7+4];
	xor.b32  	%r947, %r947, %r683;
	ld.global.u32 	%r684, [%rd7+8];
	xor.b32  	%r1038, %r1038, %r684;
	ld.global.u32 	%r685, [%rd7+12];
	xor.b32  	%r1037, %r1037, %r685;
	ld.global.u32 	%r686, [%rd7+16];
	xor.b32  	%r944, %r944, %r686;
$L__BB7_45:
	and.b32  	%r688, %r678, 2;
	setp.eq.s32 	%p26, %r688, 0;
	@%p26 bra 	$L__BB7_47;
	ld.global.u32 	%r689, [%rd7+20];
	xor.b32  	%r948, %r948, %r689;
	ld.global.u32 	%r690, [%rd7+24];
	xor.b32  	%r947, %r947, %r690;
	ld.global.u32 	%r691, [%rd7+28];
	xor.b32  	%r1038, %r1038, %r691;
	ld.global.u32 	%r692, [%rd7+32];
	xor.b32  	%r1037, %r1037, %r692;
	ld.global.u32 	%r693, [%rd7+36];
	xor.b32  	%r944, %r944, %r693;
$L__BB7_47:
	and.b32  	%r695, %r678, 4;
	setp.eq.s32 	%p27, %r695, 0;
	@%p27 bra 	$L__BB7_49;
	ld.global.u32 	%r696, [%rd7+40];
	xor.b32  	%r948, %r948, %r696;
	ld.global.u32 	%r697, [%rd7+44];
	xor.b32  	%r947, %r947, %r697;
	ld.global.u32 	%r698, [%rd7+48];
	xor.b32  	%r1038, %r1038, %r698;
	ld.global.u32 	%r699, [%rd7+52];
	xor.b32  	%r1037, %r1037, %r699;
	ld.global.u32 	%r700, [%rd7+56];
	xor.b32  	%r944, %r944, %r700;
$L__BB7_49:
	and.b32  	%r702, %r678, 8;
	setp.eq.s32 	%p28, %r702, 0;
	@%p28 bra 	$L__BB7_51;
	ld.global.u32 	%r703, [%rd7+60];
	xor.b32  	%r948, %r948, %r703;
	ld.global.u32 	%r704, [%rd7+64];
	xor.b32  	%r947, %r947, %r704;
	ld.global.u32 	%r705, [%rd7+68];
	xor.b32  	%r1038, %r1038, %r705;
	ld.global.u32 	%r706, [%rd7+72];
	xor.b32  	%r1037, %r1037, %r706;
	ld.global.u32 	%r707, [%rd7+76];
	xor.b32  	%r944, %r944, %r707;
$L__BB7_51:
	and.b32  	%r709, %r678, 16;
	setp.eq.s32 	%p29, %r709, 0;
	@%p29 bra 	$L__BB7_53;
	ld.global.u32 	%r710, [%rd7+80];
	xor.b32  	%r948, %r948, %r710;
	ld.global.u32 	%r711, [%rd7+84];
	xor.b32  	%r947, %r947, %r711;
	ld.global.u32 	%r712, [%rd7+88];
	xor.b32  	%r1038, %r1038, %r712;
	ld.global.u32 	%r713, [%rd7+92];
	xor.b32  	%r1037, %r1037, %r713;
	ld.global.u32 	%r714, [%rd7+96];
	xor.b32  	%r944, %r944, %r714;
$L__BB7_53:
	and.b32  	%r716, %r678, 32;
	setp.eq.s32 	%p30, %r716, 0;
	@%p30 bra 	$L__BB7_55;
	ld.global.u32 	%r717, [%rd7+100];
	xor.b32  	%r948, %r948, %r717;
	ld.global.u32 	%r718, [%rd7+104];
	xor.b32  	%r947, %r947, %r718;
	ld.global.u32 	%r719, [%rd7+108];
	xor.b32  	%r1038, %r1038, %r719;
	ld.global.u32 	%r720, [%rd7+112];
	xor.b32  	%r1037, %r1037, %r720;
	ld.global.u32 	%r721, [%rd7+116];
	xor.b32  	%r944, %r944, %r721;
$L__BB7_55:
	and.b32  	%r723, %r678, 64;
	setp.eq.s32 	%p31, %r723, 0;
	@%p31 bra 	$L__BB7_57;
	ld.global.u32 	%r724, [%rd7+120];
	xor.b32  	%r948, %r948, %r724;
	ld.global.u32 	%r725, [%rd7+124];
	xor.b32  	%r947, %r947, %r725;
	ld.global.u32 	%r726, [%rd7+128];
	xor.b32  	%r1038, %r1038, %r726;
	ld.global.u32 	%r727, [%rd7+132];
	xor.b32  	%r1037, %r1037, %r727;
	ld.global.u32 	%r728, [%rd7+136];
	xor.b32  	%r944, %r944, %r728;
$L__BB7_57:
	and.b32  	%r730, %r678, 128;
	setp.eq.s32 	%p32, %r730, 0;
	@%p32 bra 	$L__BB7_59;
	ld.global.u32 	%r731, [%rd7+140];
	xor.b32  	%r948, %r948, %r731;
	ld.global.u32 	%r732, [%rd7+144];
	xor.b32  	%r947, %r947, %r732;
	ld.global.u32 	%r733, [%rd7+148];
	xor.b32  	%r1038, %r1038, %r733;
	ld.global.u32 	%r734, [%rd7+152];
	xor.b32  	%r1037, %r1037, %r734;
	ld.global.u32 	%r735, [%rd7+156];
	xor.b32  	%r944, %r944, %r735;
$L__BB7_59:
	and.b32  	%r737, %r678, 256;
	setp.eq.s32 	%p33, %r737, 0;
	@%p33 bra 	$L__BB7_61;
	ld.global.u32 	%r738, [%rd7+160];
	xor.b32  	%r948, %r948, %r738;
	ld.global.u32 	%r739, [%rd7+164];
	xor.b32  	%r947, %r947, %r739;
	ld.global.u32 	%r740, [%rd7+168];
	xor.b32  	%r1038, %r1038, %r740;
	ld.global.u32 	%r741, [%rd7+172];
	xor.b32  	%r1037, %r1037, %r741;
	ld.global.u32 	%r742, [%rd7+176];
	xor.b32  	%r944, %r944, %r742;
$L__BB7_61:
	and.b32  	%r744, %r678, 512;
	setp.eq.s32 	%p34, %r744, 0;
	@%p34 bra 	$L__BB7_63;
	ld.global.u32 	%r745, [%rd7+180];
	xor.b32  	%r948, %r948, %r745;
	ld.global.u32 	%r746, [%rd7+184];
	xor.b32  	%r947, %r947, %r746;
	ld.global.u32 	%r747, [%rd7+188];
	xor.b32  	%r1038, %r1038, %r747;
	ld.global.u32 	%r748, [%rd7+192];
	xor.b32  	%r1037, %r1037, %r748;
	ld.global.u32 	%r749, [%rd7+196];
	xor.b32  	%r944, %r944, %r749;
$L__BB7_63:
	and.b32  	%r751, %r678, 1024;
	setp.eq.s32 	%p35, %r751, 0;
	@%p35 bra 	$L__BB7_65;
	ld.global.u32 	%r752, [%rd7+200];
	xor.b32  	%r948, %r948, %r752;
	ld.global.u32 	%r753, [%rd7+204];
	xor.b32  	%r947, %r947, %r753;
	ld.global.u32 	%r754, [%rd7+208];
	xor.b32  	%r1038, %r1038, %r754;
	ld.global.u32 	%r755, [%rd7+212];
	xor.b32  	%r1037, %r1037, %r755;
	ld.global.u32 	%r756, [%rd7+216];
	xor.b32  	%r944, %r944, %r756;
$L__BB7_65:
	and.b32  	%r758, %r678, 2048;
	setp.eq.s32 	%p36, %r758, 0;
	@%p36 bra 	$L__BB7_67;
	ld.global.u32 	%r759, [%rd7+220];
	xor.b32  	%r948, %r948, %r759;
	ld.global.u32 	%r760, [%rd7+224];
	xor.b32  	%r947, %r947, %r760;
	ld.global.u32 	%r761, [%rd7+228];
	xor.b32  	%r1038, %r1038, %r761;
	ld.global.u32 	%r762, [%rd7+232];
	xor.b32  	%r1037, %r1037, %r762;
	ld.global.u32 	%r763, [%rd7+236];
	xor.b32  	%r944, %r944, %r763;
$L__BB7_67:
	and.b32  	%r765, %r678, 4096;
	setp.eq.s32 	%p37, %r765, 0;
	@%p37 bra 	$L__BB7_69;
	ld.global.u32 	%r766, [%rd7+240];
	xor.b32  	%r948, %r948, %r766;
	ld.global.u32 	%r767, [%rd7+244];
	xor.b32  	%r947, %r947, %r767;
	ld.global.u32 	%r768, [%rd7+248];
	xor.b32  	%r1038, %r1038, %r768;
	ld.global.u32 	%r769, [%rd7+252];
	xor.b32  	%r1037, %r1037, %r769;
	ld.global.u32 	%r770, [%rd7+256];
	xor.b32  	%r944, %r944, %r770;
$L__BB7_69:
	and.b32  	%r772, %r678, 8192;
	setp.eq.s32 	%p38, %r772, 0;
	@%p38 bra 	$L__BB7_71;
	ld.global.u32 	%r773, [%rd7+260];
	xor.b32  	%r948, %r948, %r773;
	ld.global.u32 	%r774, [%rd7+264];
	xor.b32  	%r947, %r947, %r774;
	ld.global.u32 	%r775, [%rd7+268];
	xor.b32  	%r1038, %r1038, %r775;
	ld.global.u32 	%r776, [%rd7+272];
	xor.b32  	%r1037, %r1037, %r776;
	ld.global.u32 	%r777, [%rd7+276];
	xor.b32  	%r944, %r944, %r777;
$L__BB7_71:
	and.b32  	%r779, %r678, 16384;
	setp.eq.s32 	%p39, %r779, 0;
	@%p39 bra 	$L__BB7_73;
	ld.global.u32 	%r780, [%rd7+280];
	xor.b32  	%r948, %r948, %r780;
	ld.global.u32 	%r781, [%rd7+284];
	xor.b32  	%r947, %r947, %r781;
	ld.global.u32 	%r782, [%rd7+288];
	xor.b32  	%r1038, %r1038, %r782;
	ld.global.u32 	%r783, [%rd7+292];
	xor.b32  	%r1037, %r1037, %r783;
	ld.global.u32 	%r784, [%rd7+296];
	xor.b32  	%r944, %r944, %r784;
$L__BB7_73:
	and.b32  	%r786, %r678, 32768;
	setp.eq.s32 	%p40, %r786, 0;
	@%p40 bra 	$L__BB7_75;
	ld.global.u32 	%r787, [%rd7+300];
	xor.b32  	%r948, %r948, %r787;
	ld.global.u32 	%r788, [%rd7+304];
	xor.b32  	%r947, %r947, %r788;
	ld.global.u32 	%r789, [%rd7+308];
	xor.b32  	%r1038, %r1038, %r789;
	ld.global.u32 	%r790, [%rd7+312];
	xor.b32  	%r1037, %r1037, %r790;
	ld.global.u32 	%r791, [%rd7+316];
	xor.b32  	%r944, %r944, %r791;
$L__BB7_75:
	add.s32 	%r1035, %r1035, 16;
	setp.ne.s32 	%p41, %r1035, 32;
	@%p41 bra 	$L__BB7_43;
	mad.lo.s32 	%r792, %r1029, -31, %r193;
	add.s32 	%r1029, %r792, 1;
	setp.ne.s32 	%p42, %r1029, 5;
	@%p42 bra 	$L__BB7_42;
	st.local.u32 	[%rd1+4], %r948;
	st.local.v2.u32 	[%rd1+8], {%r947, %r1038};
	st.local.v2.u32 	[%rd1+16], {%r1037, %r944};
	setp.ne.s64 	%p43, %rd4, 3;
	@%p43 bra 	$L__BB7_115;
	mov.b32 	%r944, 0;
	mov.u32 	%r1129, %r944;
	mov.u32 	%r1130, %r944;
	mov.u32 	%r947, %r944;
	mov.u32 	%r948, %r944;
	mov.u32 	%r1121, %r944;
$L__BB7_79:
	mul.wide.u32 	%rd21, %r1121, 4;
	add.s64 	%rd22, %rd1, %rd21;
	ld.local.u32 	%r368, [%rd22+4];
	shl.b32 	%r369, %r1121, 5;
	mov.b32 	%r1127, 0;
$L__BB7_80:
	.pragma "nounroll";
	shr.u32 	%r795, %r368, %r1127;
	and.b32  	%r796, %r795, 1;
	setp.eq.b32 	%p44, %r796, 1;
	not.pred 	%p45, %p44;
	add.s32 	%r797, %r369, %r1127;
	mul.lo.s32 	%r798, %r797, 5;
	mul.wide.u32 	%rd23, %r798, 4;
	add.s64 	%rd8, %rd5, %rd23;
	@%p45 bra 	$L__BB7_82;
	ld.global.u32 	%r799, [%rd8];
	xor.b32  	%r948, %r948, %r799;
	ld.global.u32 	%r800, [%rd8+4];
	xor.b32  	%r947, %r947, %r800;
	ld.global.u32 	%r801, [%rd8+8];
	xor.b32  	%r1130, %r1130, %r801;
	ld.global.u32 	%r802, [%rd8+12];
	xor.b32  	%r1129, %r1129, %r802;
	ld.global.u32 	%r803, [%rd8+16];
	xor.b32  	%r944, %r944, %r803;
$L__BB7_82:
	and.b32  	%r805, %r795, 2;
	setp.eq.s32 	%p46, %r805, 0;
	@%p46 bra 	$L__BB7_84;
	ld.global.u32 	%r806, [%rd8+20];
	xor.b32  	%r948, %r948, %r806;
	ld.global.u32 	%r807, [%rd8+24];
	xor.b32  	%r947, %r947, %r807;
	ld.global.u32 	%r808, [%rd8+28];
	xor.b32  	%r1130, %r1130, %r808;
	ld.global.u32 	%r809, [%rd8+32];
	xor.b32  	%r1129, %r1129, %r809;
	ld.global.u32 	%r810, [%rd8+36];
	xor.b32  	%r944, %r944, %r810;
$L__BB7_84:
	and.b32  	%r812, %r795, 4;
	setp.eq.s32 	%p47, %r812, 0;
	@%p47 bra 	$L__BB7_86;
	ld.global.u32 	%r813, [%rd8+40];
	xor.b32  	%r948, %r948, %r813;
	ld.global.u32 	%r814, [%rd8+44];
	xor.b32  	%r947, %r947, %r814;
	ld.global.u32 	%r815, [%rd8+48];
	xor.b32  	%r1130, %r1130, %r815;
	ld.global.u32 	%r816, [%rd8+52];
	xor.b32  	%r1129, %r1129, %r816;
	ld.global.u32 	%r817, [%rd8+56];
	xor.b32  	%r944, %r944, %r817;
$L__BB7_86:
	and.b32  	%r819, %r795, 8;
	setp.eq.s32 	%p48, %r819, 0;
	@%p48 bra 	$L__BB7_88;
	ld.global.u32 	%r820, [%rd8+60];
	xor.b32  	%r948, %r948, %r820;
	ld.global.u32 	%r821, [%rd8+64];
	xor.b32  	%r947, %r947, %r821;
	ld.global.u32 	%r822, [%rd8+68];
	xor.b32  	%r1130, %r1130, %r822;
	ld.global.u32 	%r823, [%rd8+72];
	xor.b32  	%r1129, %r1129, %r823;
	ld.global.u32 	%r824, [%rd8+76];
	xor.b32  	%r944, %r944, %r824;
$L__BB7_88:
	and.b32  	%r826, %r795, 16;
	setp.eq.s32 	%p49, %r826, 0;
	@%p49 bra 	$L__BB7_90;
	ld.global.u32 	%r827, [%rd8+80];
	xor.b32  	%r948, %r948, %r827;
	ld.global.u32 	%r828, [%rd8+84];
	xor.b32  	%r947, %r947, %r828;
	ld.global.u32 	%r829, [%rd8+88];
	xor.b32  	%r1130, %r1130, %r829;
	ld.global.u32 	%r830, [%rd8+92];
	xor.b32  	%r1129, %r1129, %r830;
	ld.global.u32 	%r831, [%rd8+96];
	xor.b32  	%r944, %r944, %r831;
$L__BB7_90:
	and.b32  	%r833, %r795, 32;
	setp.eq.s32 	%p50, %r833, 0;
	@%p50 bra 	$L__BB7_92;
	ld.global.u32 	%r834, [%rd8+100];
	xor.b32  	%r948, %r948, %r834;
	ld.global.u32 	%r835, [%rd8+104];
	xor.b32  	%r947, %r947, %r835;
	ld.global.u32 	%r836, [%rd8+108];
	xor.b32  	%r1130, %r1130, %r836;
	ld.global.u32 	%r837, [%rd8+112];
	xor.b32  	%r1129, %r1129, %r837;
	ld.global.u32 	%r838, [%rd8+116];
	xor.b32  	%r944, %r944, %r838;
$L__BB7_92:
	and.b32  	%r840, %r795, 64;
	setp.eq.s32 	%p51, %r840, 0;
	@%p51 bra 	$L__BB7_94;
	ld.global.u32 	%r841, [%rd8+120];
	xor.b32  	%r948, %r948, %r841;
	ld.global.u32 	%r842, [%rd8+124];
	xor.b32  	%r947, %r947, %r842;
	ld.global.u32 	%r843, [%rd8+128];
	xor.b32  	%r1130, %r1130, %r843;
	ld.global.u32 	%r844, [%rd8+132];
	xor.b32  	%r1129, %r1129, %r844;
	ld.global.u32 	%r845, [%rd8+136];
	xor.b32  	%r944, %r944, %r845;
$L__BB7_94:
	and.b32  	%r847, %r795, 128;
	setp.eq.s32 	%p52, %r847, 0;
	@%p52 bra 	$L__BB7_96;
	ld.global.u32 	%r848, [%rd8+140];
	xor.b32  	%r948, %r948, %r848;
	ld.global.u32 	%r849, [%rd8+144];
	xor.b32  	%r947, %r947, %r849;
	ld.global.u32 	%r850, [%rd8+148];
	xor.b32  	%r1130, %r1130, %r850;
	ld.global.u32 	%r851, [%rd8+152];
	xor.b32  	%r1129, %r1129, %r851;
	ld.global.u32 	%r852, [%rd8+156];
	xor.b32  	%r944, %r944, %r852;
$L__BB7_96:
	and.b32  	%r854, %r795, 256;
	setp.eq.s32 	%p53, %r854, 0;
	@%p53 bra 	$L__BB7_98;
	ld.global.u32 	%r855, [%rd8+160];
	xor.b32  	%r948, %r948, %r855;
	ld.global.u32 	%r856, [%rd8+164];
	xor.b32  	%r947, %r947, %r856;
	ld.global.u32 	%r857, [%rd8+168];
	xor.b32  	%r1130, %r1130, %r857;
	ld.global.u32 	%r858, [%rd8+172];
	xor.b32  	%r1129, %r1129, %r858;
	ld.global.u32 	%r859, [%rd8+176];
	xor.b32  	%r944, %r944, %r859;
$L__BB7_98:
	and.b32  	%r861, %r795, 512;
	setp.eq.s32 	%p54, %r861, 0;
	@%p54 bra 	$L__BB7_100;
	ld.global.u32 	%r862, [%rd8+180];
	xor.b32  	%r948, %r948, %r862;
	ld.global.u32 	%r863, [%rd8+184];
	xor.b32  	%r947, %r947, %r863;
	ld.global.u32 	%r864, [%rd8+188];
	xor.b32  	%r1130, %r1130, %r864;
	ld.global.u32 	%r865, [%rd8+192];
	xor.b32  	%r1129, %r1129, %r865;
	ld.global.u32 	%r866, [%rd8+196];
	xor.b32  	%r944, %r944, %r866;
$L__BB7_100:
	and.b32  	%r868, %r795, 1024;
	setp.eq.s32 	%p55, %r868, 0;
	@%p55 bra 	$L__BB7_102;
	ld.global.u32 	%r869, [%rd8+200];
	xor.b32  	%r948, %r948, %r869;
	ld.global.u32 	%r870, [%rd8+204];
	xor.b32  	%r947, %r947, %r870;
	ld.global.u32 	%r871, [%rd8+208];
	xor.b32  	%r1130, %r1130, %r871;
	ld.global.u32 	%r872, [%rd8+212];
	xor.b32  	%r1129, %r1129, %r872;
	ld.global.u32 	%r873, [%rd8+216];
	xor.b32  	%r944, %r944, %r873;
$L__BB7_102:
	and.b32  	%r875, %r795, 2048;
	setp.eq.s32 	%p56, %r875, 0;
	@%p56 bra 	$L__BB7_104;
	ld.global.u32 	%r876, [%rd8+220];
	xor.b32  	%r948, %r948, %r876;
	ld.global.u32 	%r877, [%rd8+224];
	xor.b32  	%r947, %r947, %r877;
	ld.global.u32 	%r878, [%rd8+228];
	xor.b32  	%r1130, %r1130, %r878;
	ld.global.u32 	%r879, [%rd8+232];
	xor.b32  	%r1129, %r1129, %r879;
	ld.global.u32 	%r880, [%rd8+236];
	xor.b32  	%r944, %r944, %r880;
$L__BB7_104:
	and.b32  	%r882, %r795, 4096;
	setp.eq.s32 	%p57, %r882, 0;
	@%p57 bra 	$L__BB7_106;
	ld.global.u32 	%r883, [%rd8+240];
	xor.b32  	%r948, %r948, %r883;
	ld.global.u32 	%r884, [%rd8+244];
	xor.b32  	%r947, %r947, %r884;
	ld.global.u32 	%r885, [%rd8+248];
	xor.b32  	%r1130, %r1130, %r885;
	ld.global.u32 	%r886, [%rd8+252];
	xor.b32  	%r1129, %r1129, %r886;
	ld.global.u32 	%r887, [%rd8+256];
	xor.b32  	%r944, %r944, %r887;
$L__BB7_106:
	and.b32  	%r889, %r795, 8192;
	setp.eq.s32 	%p58, %r889, 0;
	@%p58 bra 	$L__BB7_108;
	ld.global.u32 	%r890, [%rd8+260];
	xor.b32  	%r948, %r948, %r890;
	ld.global.u32 	%r891, [%rd8+264];
	xor.b32  	%r947, %r947, %r891;
	ld.global.u32 	%r892, [%rd8+268];
	xor.b32  	%r1130, %r1130, %r892;
	ld.global.u32 	%r893, [%rd8+272];
	xor.b32  	%r1129, %r1129, %r893;
	ld.global.u32 	%r894, [%rd8+276];
	xor.b32  	%r944, %r944, %r894;
$L__BB7_108:
	and.b32  	%r896, %r795, 16384;
	setp.eq.s32 	%p59, %r896, 0;
	@%p59 bra 	$L__BB7_110;
	ld.global.u32 	%r897, [%rd8+280];
	xor.b32  	%r948, %r948, %r897;
	ld.global.u32 	%r898, [%rd8+284];
	xor.b32  	%r947, %r947, %r898;
	ld.global.u32 	%r899, [%rd8+288];
	xor.b32  	%r1130, %r1130, %r899;
	ld.global.u32 	%r900, [%rd8+292];
	xor.b32  	%r1129, %r1129, %r900;
	ld.global.u32 	%r901, [%rd8+296];
	xor.b32  	%r944, %r944, %r901;
$L__BB7_110:
	and.b32  	%r903, %r795, 32768;
	setp.eq.s32 	%p60, %r903, 0;
	@%p60 bra 	$L__BB7_112;
	ld.global.u32 	%r904, [%rd8+300];
	xor.b32  	%r948, %r948, %r904;
	ld.global.u32 	%r905, [%rd8+304];
	xor.b32  	%r947, %r947, %r905;
	ld.global.u32 	%r906, [%rd8+308];
	xor.b32  	%r1130, %r1130, %r906;
	ld.global.u32 	%r907, [%rd8+312];
	xor.b32  	%r1129, %r1129, %r907;
	ld.global.u32 	%r908, [%rd8+316];
	xor.b32  	%r944, %r944, %r908;
$L__BB7_112:
	add.s32 	%r1127, %r1127, 16;
	setp.ne.s32 	%p61, %r1127, 32;
	@%p61 bra 	$L__BB7_80;
	mad.lo.s32 	%r909, %r1121, -31, %r369;
	add.s32 	%r1121, %r909, 1;
	setp.ne.s32 	%p62, %r1121, 5;
	@%p62 bra 	$L__BB7_79;
	st.local.u32 	[%rd1+4], %r948;
	st.local.v2.u32 	[%rd1+8], {%r947, %r1130};
	st.local.v2.u32 	[%rd1+16], {%r1129, %r944};
$L__BB7_115:
	shr.u64 	%rd30, %rd3, 2;
	add.s32 	%r931, %r931, 1;
	setp.gt.u64 	%p63, %rd3, 3;
	@%p63 bra 	$L__BB7_3;
$L__BB7_116:
	shr.u32 	%r910, %r948, 2;
	xor.b32  	%r911, %r910, %r948;
	shl.b32 	%r912, %r944, 4;
	shl.b32 	%r913, %r911, 1;
	xor.b32  	%r914, %r913, %r912;
	xor.b32  	%r915, %r914, %r911;
	xor.b32  	%r916, %r915, %r944;
	add.s32 	%r917, %r2, %r916;
	add.s32 	%r918, %r917, 362437;
	shr.u32 	%r919, %r947, 2;
	xor.b32  	%r920, %r919, %r947;
	shl.b32 	%r921, %r916, 4;
	shl.b32 	%r922, %r920, 1;
	xor.b32  	%r923, %r922, %r921;
	xor.b32  	%r924, %r923, %r920;
	xor.b32  	%r925, %r924, %r916;
	add.s32 	%r926, %r2, %r925;
	add.s32 	%r927, %r926, 724874;
	cvt.u64.u32 	%rd24, %r918;
	mul.wide.u32 	%rd25, %r927, 2097152;
	xor.b64  	%rd26, %rd25, %rd24;
	cvt.rn.f64.u64 	%fd1, %rd26;
	fma.rn.f64 	%fd2, %fd1, 0d3CA0000000000000, 0d3C90000000000000;
	cvta.to.global.u64 	%rd27, %rd10;
	shl.b64 	%rd28, %rd2, 3;
	add.s64 	%rd29, %rd27, %rd28;
	st.global.f64 	[%rd29], %fd2;
$L__BB7_117:
	ret;

}
	// .globl	_Z23fill_tridiagonal_kernelPdPKdS1_i
.visible .entry _Z23fill_tridiagonal_kernelPdPKdS1_i(
	.param .u64 .ptr .align 1 _Z23fill_tridiagonal_kernelPdPKdS1_i_param_0,
	.param .u64 .ptr .align 1 _Z23fill_tridiagonal_kernelPdPKdS1_i_param_1,
	.param .u64 .ptr .align 1 _Z23fill_tridiagonal_kernelPdPKdS1_i_param_2,
	.param .u32 _Z23fill_tridiagonal_kernelPdPKdS1_i_param_3
)
{
	.reg .pred 	%p<3>;
	.reg .b32 	%r<8>;
	.reg .b64 	%rd<15>;
	.reg .b64 	%fd<3>;

	ld.param.u64 	%rd2, [_Z23fill_tridiagonal_kernelPdPKdS1_i_param_0];
	ld.param.u64 	%rd3, [_Z23fill_tridiagonal_kernelPdPKdS1_i_param_1];
	ld.param.u64 	%rd4, [_Z23fill_tridiagonal_kernelPdPKdS1_i_param_2];
	ld.param.u32 	%r2, [_Z23fill_tridiagonal_kernelPdPKdS1_i_param_3];
	mov.u32 	%r3, %ctaid.x;
	mov.u32 	%r4, %ntid.x;
	mov.u32 	%r5, %tid.x;
	mad.lo.s32 	%r1, %r3, %r4, %r5;
	setp.ge.s32 	%p1, %r1, %r2;
	@%p1 bra 	$L__BB8_3;
	cvta.to.global.u64 	%rd5, %rd2;
	cvta.to.global.u64 	%rd6, %rd3;
	mul.wide.s32 	%rd7, %r1, 8;
	add.s64 	%rd8, %rd6, %rd7;
	ld.global.f64 	%fd1, [%rd8];
	mad.lo.s32 	%r6, %r2, %r1, %r1;
	mul.wide.s32 	%rd9, %r6, 8;
	add.s64 	%rd1, %rd5, %rd9;
	st.global.f64 	[%rd1], %fd1;
	add.s32 	%r7, %r2, -1;
	setp.ge.s32 	%p2, %r1, %r7;
	@%p2 bra 	$L__BB8_3;
	cvta.to.global.u64 	%rd10, %rd4;
	add.s64 	%rd12, %rd10, %rd7;
	ld.global.f64 	%fd2, [%rd12];
	st.global.f64 	[%rd1+8], %fd2;
	mul.wide.s32 	%rd13, %r2, 8;
	add.s64 	%rd14, %rd1, %rd13;
	st.global.f64 	[%rd14], %fd2;
$L__BB8_3:
	ret;

}


// ===== COMPILED SASS (sm_100) =====

	.target	sm_100

	.elftype	@"ET_EXEC"


//--------------------- .note.nv.tkinfo           --------------------------
	.section	.note.nv.tkinfo,"",@"SHT_NOTE"
	.sectionflags	@"SHF_NOTE_NV_TKINFO"
	.tkinfo
        /*0018*/ 	.word	0x00000002
        /*0030*/ 	.string	""
        /*0030*/ 	.string	"ptxas"
        /*0030*/ 	.string	"Cuda compilation tools, release 13.0, V13.0.88"
        /*0030*/ 	.string	"Build cuda_13.0.r13.0/compiler.36424714_0"
        /*0030*/ 	.string	"-arch sm_100 -m 64 "



//--------------------- .note.nv.cuinfo           --------------------------
	.section	.note.nv.cuinfo,"",@"SHT_NOTE"
	.sectionflags	@"SHF_NOTE_NV_CUINFO"
        /*0018*/ 	.short	0x0002
        /*001a*/ 	.short	0x0064
        /*001c*/ 	.short	0x0082
	.zero		2


//--------------------- .nv.info                  --------------------------
	.section	.nv.info,"",@"SHT_CUDA_INFO"
	.align	4


	//----- nvinfo : EIATTR_REGCOUNT
	.align		4
        /*0000*/ 	.byte	0x04, 0x2f
        /*0002*/ 	.short	(.L_10 - .L_9)
	.align		4
.L_9:
        /*0004*/ 	.word	index@(_Z30convert_double_to_float_kernelPKdPfi)
        /*0008*/ 	.word	0x0000000c


	//----- nvinfo : EIATTR_FRAME_SIZE
	.align		4
.L_10:
        /*000c*/ 	.byte	0x04, 0x11
        /*000e*/ 	.short	(.L_12 - .L_11)
	.align		4
.L_11:
        /*0010*/ 	.word	index@(_Z30convert_double_to_float_kernelPKdPfi)
        /*0014*/ 	.word	0x00000000


	//----- nvinfo : EIATTR_REGCOUNT
	.align		4
.L_12:
        /*0018*/ 	.byte	0x04, 0x2f
        /*001a*/ 	.short	(.L_14 - .L_13)
	.align		4
.L_13:
        /*001c*/ 	.word	index@(_Z30convert_float_to_double_kernelPKfPdi)
        /*0020*/ 	.word	0x0000000c


	//----- nvinfo : EIATTR_FRAME_SIZE
	.align		4
.L_14:
        /*0024*/ 	.byte	0x04, 0x11
        /*0026*/ 	.short	(.L_16 - .L_15)
	.align		4
.L_15:
        /*0028*/ 	.word	index@(_Z30convert_float_to_double_kernelPKfPdi)
        /*002c*/ 	.word	0x00000000


	//----- nvinfo : EIATTR_REGCOUNT
	.align		4
.L_16:
        /*0030*/ 	.byte	0x04, 0x2f
        /*0032*/ 	.short	(.L_18 - .L_17)
	.align		4
.L_17:
        /*0034*/ 	.word	index@(_Z21build_identity_kernelPfi)
        /*0038*/ 	.word	0x0000000c


	//----- nvinfo : EIATTR_FRAME_SIZE
	.align		4
.L_18:
        /*003c*/ 	.byte	0x04, 0x11
        /*003e*/ 	.short	(.L_20 - .L_19)
	.align		4
.L_19:
        /*0040*/ 	.word	index@(_Z21build_identity_kernelPfi)
        /*0044*/ 	.word	0x00000000


	//----- nvinfo : EIATTR_REGCOUNT
	.align		4
.L_20:
        /*0048*/ 	.byte	0x04, 0x2f
        /*004a*/ 	.short	(.L_22 - .L_21)
	.align		4
.L_21:
        /*004c*/ 	.word	index@(_Z19add_identity_kernelPfi)
        /*0050*/ 	.word	0x0000000c


	//----- nvinfo : EIATTR_FRAME_SIZE
	.align		4
.L_22:
        /*0054*/ 	.byte	0x04, 0x11
        /*0056*/ 	.short	(.L_24 - .L_23)
	.align		4
.L_23:
        /*0058*/ 	.word	index@(_Z19add_identity_kernelPfi)
        /*005c*/ 	.word	0x00000000


	//----- nvinfo : EIATTR_REGCOUNT
	.align		4
.L_24:
        /*0060*/ 	.byte	0x04, 0x2f
        /*0062*/ 	.short	(.L_26 - .L_25)
	.align		4
.L_25:
        /*0064*/ 	.word	index@(_Z21float4_to_half_kernelPK6float4P7__half2m)
        /*0068*/ 	.word	0x0000000c


	//----- nvinfo : EIATTR_FRAME_SIZE
	.align		4
.L_26:
        /*006c*/ 	.byte	0x04, 0x11
        /*006e*/ 	.short	(.L_28 - .L_27)
	.align		4
.L_27:
        /*0070*/ 	.word	index@(_Z21float4_to_half_kernelPK6float4P7__half2m)
        /*0074*/ 	.word	0x00000000


	//----- nvinfo : EIATTR_REGCOUNT
	.align		4
.L_28:
        /*0078*/ 	.byte	0x04, 0x2f
        /*007a*/ 	.short	(.L_30 - .L_29)
	.align		4
.L_29:
        /*007c*/ 	.word	index@(_Z21identity_minus_kernelPKfPfi)
        /*0080*/ 	.word	0x0000000c


	//----- nvinfo : EIATTR_FRAME_SIZE
	.align		4
.L_30:
        /*0084*/ 	.byte	0x04, 0x11
        /*0086*/ 	.short	(.L_32 - .L_31)
	.align		4
.L_31:
        /*0088*/ 	.word	index@(_Z21identity_minus_kernelPKfPfi)
        /*008c*/ 	.word	0x00000000


	//----- nvinfo : EIATTR_REGCOUNT
	.align		4
.L_32:
        /*0090*/ 	.byte	0x04, 0x2f
        /*0092*/ 	.short	(.L_34 - .L_33)
	.align		4
.L_33:
        /*0094*/ 	.word	index@(_Z20identity_plus_kernelPKfPfi)
        /*0098*/ 	.word	0x0000000c


	//----- nvinfo : EIATTR_FRAME_SIZE
	.align		4
.L_34:
        /*009c*/ 	.byte	0x04, 0x11
        /*009e*/ 	.short	(.L_36 - .L_35)
	.align		4
.L_35:
        /*00a0*/ 	.word	index@(_Z20identity_plus_kernelPKfPfi)
        /*00a4*/ 	.word	0x00000000


	//----- nvinfo : EIATTR_REGCOUNT
	.align		4
.L_36:
        /*00a8*/ 	.byte	0x04, 0x2f
        /*00aa*/ 	.short	(.L_38 - .L_37)
	.align		4
.L_37:
        /*00ac*/ 	.word	index@(_Z18fill_random_kernelPdim)
        /*00b0*/ 	.word	0x0000001f


	//----- nvinfo : EIATTR_FRAME_SIZE
	.align		4
.L_38:
        /*00b4*/ 	.byte	0x04, 0x11
        /*00b6*/ 	.short	(.L_40 - .L_39)
	.align		4
.L_39:
        /*00b8*/ 	.word	index@(_Z18fill_random_kernelPdim)
        /*00bc*/ 	.word	0x00000030


	//----- nvinfo : EIATTR_REGCOUNT
	.align		4
.L_40:
        /*00c0*/ 	.byte	0x04, 0x2f
        /*00c2*/ 	.short	(.L_42 - .L_41)
	.align		4
.L_41:
        /*00c4*/ 	.word	index@(_Z23fill_tridiagonal_kernelPdPKdS1_i)
        /*00c8*/ 	.word	0x0000000c


	//----- nvinfo : EIATTR_FRAME_SIZE
	.align		4
.L_42:
        /*00cc*/ 	.byte	0x04, 0x11
        /*00ce*/ 	.short	(.L_44 - .L_43)
	.align		4
.L_43:
        /*00d0*/ 	.word	index@(_Z23fill_tridiagonal_kernelPdPKdS1_i)
        /*00d4*/ 	.word	0x00000000


	//----- nvinfo : EIATTR_MIN_STACK_SIZE
	.align		4
.L_44:
        /*00d8*/ 	.byte	0x04, 0x12
        /*00da*/ 	.short	(.L_46 - .L_45)
	.align		4
.L_45:
        /*00dc*/ 	.word	index@(_Z23fill_tridiagonal_kernelPdPKdS1_i)
        /*00e0*/ 	.word	0x00000000


	//----- nvinfo : EIATTR_MIN_STACK_SIZE
	.align		4
.L_46:
        /*00e4*/ 	.byte	0x04, 0x12
        /*00e6*/ 	.short	(.L_48 - .L_47)
	.align		4
.L_47:
        /*00e8*/ 	.word	index@(_Z18fill_random_kernelPdim)
        /*00ec*/ 	.word	0x00000030


	//----- nvinfo : EIATTR_MIN_STACK_SIZE
	.align		4
.L_48:
        /*00f0*/ 	.byte	0x04, 0x12
        /*00f2*/ 	.short	(.L_50 - .L_49)
	.align		4
.L_49:
        /*00f4*/ 	.word	index@(_Z20identity_plus_kernelPKfPfi)
        /*00f8*/ 	.word	0x00000000


	//----- nvinfo : EIATTR_MIN_STACK_SIZE
	.align		4
.L_50:
        /*00fc*/ 	.byte	0x04, 0x12
        /*00fe*/ 	.short	(.L_52 - .L_51)
	.align		4
.L_51:
        /*0100*/ 	.word	index@(_Z21identity_minus_kernelPKfPfi)
        /*0104*/ 	.word	0x00000000


	//----- nvinfo : EIATTR_MIN_STACK_SIZE
	.align		4
.L_52:
        /*0108*/ 	.byte	0x04, 0x12
        /*010a*/ 	.short	(.L_54 - .L_53)
	.align		4
.L_53:
        /*010c*/ 	.word	index@(_Z21float4_to_half_kernelPK6float4P7__half2m)
        /*0110*/ 	.word	0x00000000


	//----- nvinfo : EIATTR_MIN_STACK_SIZE
	.align		4
.L_54:
        /*0114*/ 	.byte	0x04, 0x12
        /*0116*/ 	.short	(.L_56 - .L_55)
	.align		4
.L_55:
        /*0118*/ 	.word	index@(_Z19add_identity_kernelPfi)
        /*011c*/ 	.word	0x00000000


	//----- nvinfo : EIATTR_MIN_STACK_SIZE
	.align		4
.L_56:
        /*0120*/ 	.byte	0x04, 0x12
        /*0122*/ 	.short	(.L_58 - .L_57)
	.align		4
.L_57:
        /*0124*/ 	.word	index@(_Z21build_identity_kernelPfi)
        /*0128*/ 	.word	0x00000000


	//----- nvinfo : EIATTR_MIN_STACK_SIZE
	.align		4
.L_58:
        /*012c*/ 	.byte	0x04, 0x12
        /*012e*/ 	.short	(.L_60 - .L_59)
	.align		4
.L_59:
        /*0130*/ 	.word	index@(_Z30convert_float_to_double_kernelPKfPdi)
        /*0134*/ 	.word	0x00000000


	//----- nvinfo : EIATTR_MIN_STACK_SIZE
	.align		4
.L_60:
        /*0138*/ 	.byte	0x04, 0x12
        /*013a*/ 	.short	(.L_62 - .L_61)
	.align		4
.L_61:
        /*013c*/ 	.word	index@(_Z30convert_double_to_float_kernelPKdPfi)
        /*0140*/ 	.word	0x00000000
.L_62:


//--------------------- .nv.compat                --------------------------
	.section	.nv.compat,"",@"SHT_CUDA_COMPAT_INFO"
	.align	4
        /*0000*/ 	.byte	0x02, 0x09, 0x00, 0x00, 0x02, 0x02, 0x01, 0x00, 0x02, 0x05, 0x05, 0x00, 0x03, 0x07, 0x01, 0x01
        /*0010*/ 	.byte	0x02, 0x03, 0x00, 0x00, 0x02, 0x06, 0x01, 0x00, 0x04, 0x0b, 0x08, 0x00, 0x01, 0x00, 0x00, 0x00
        /*0020*/ 	.byte	0x00, 0x00, 0x00, 0x00


//--------------------- .nv.info._Z23fill_tridiagonal_kernelPdPKdS1_i --------------------------
	.section	.nv.info._Z23fill_tridiagonal_kernelPdPKdS1_i,"",@"SHT_CUDA_INFO"
	.sectionflags	@""
	.align	4


	//----- nvinfo : EIATTR_CUDA_API_VERSION
	.align		4
        /*0000*/ 	.byte	0x04, 0x37
        /*0002*/ 	.short	(.L_64 - .L_63)
.L_63:
        /*0004*/ 	.word	0x00000082


	//----- nvinfo : EIATTR_KPARAM_INFO
	.align		4
.L_64:
        /*0008*/ 	.byte	0x04, 0x17
        /*000a*/ 	.short	(.L_66 - .L_65)
.L_65:
        /*000c*/ 	.word	0x00000000
        /*0010*/ 	.short	0x0003
        /*0012*/ 	.short	0x0018
        /*0014*/ 	.byte	0x00, 0xf0, 0x11, 0x00


	//----- nvinfo : EIATTR_KPARAM_INFO
	.align		4
.L_66:
        /*0018*/ 	.byte	0x04, 0x17
        /*001a*/ 	.short	(.L_68 - .L_67)
.L_67:
        /*001c*/ 	.word	0x00000000
        /*0020*/ 	.short	0x0002
        /*0022*/ 	.short	0x0010
        /*0024*/ 	.byte	0x00, 0xf5, 0x21, 0x00


	//----- nvinfo : EIATTR_KPARAM_INFO
	.align		4
.L_68:
        /*0028*/ 	.byte	0x04, 0x17
        /*002a*/ 	.short	(.L_70 - .L_69)
.L_69:
        /*002c*/ 	.word	0x00000000
        /*0030*/ 	.short	0x0001
        /*0032*/ 	.short	0x0008
        /*0034*/ 	.byte	0x00, 0xf5, 0x21, 0x00


	//----- nvinfo : EIATTR_KPARAM_INFO
	.align		4
.L_70:
        /*0038*/ 	.byte	0x04, 0x17
        /*003a*/ 	.short	(.L_72 - .L_71)
.L_71:
        /*003c*/ 	.word	0x00000000
        /*0040*/ 	.short	0x0000
        /*0042*/ 	.short	0x0000
        /*0044*/ 	.byte	0x00, 0xf5, 0x21, 0x00


	//----- nvinfo : EIATTR_SPARSE_MMA_MASK
	.align		4
.L_72:
        /*0048*/ 	.byte	0x03, 0x50
        /*004a*/ 	.short	0x0000


	//----- nvinfo : EIATTR_MAXREG_COUNT
	.align		4
        /*004c*/ 	.byte	0x03, 0x1b
        /*004e*/ 	.short	0x00ff


	//----- nvinfo : EIATTR_MERCURY_ISA_VERSION
	.align		4
        /*0050*/ 	.byte	0x03, 0x5f
        /*0052*/ 	.short	0x0101


	//----- nvinfo : EIATTR_VRC_CTA_INIT_COUNT
	.align		4
        /*0054*/ 	.byte	0x02, 0x4a
	.zero		1
	.zero		1


	//----- nvinfo : EIATTR_EXIT_INSTR_OFFSETS
	.align		4
        /*0058*/ 	.byte	0x04, 0x1c
        /*005a*/ 	.short	(.L_74 - .L_73)


	//   ....[0]....
.L_73:
        /*005c*/ 	.word	0x00000070


	//   ....[1]....
        /*0060*/ 	.word	0x00000120


	//   ....[2]....
        /*0064*/ 	.word	0x00000190


	//----- nvinfo : EIATTR_CBANK_PARAM_SIZE
	.align		4
.L_74:
        /*0068*/ 	.byte	0x03, 0x19
        /*006a*/ 	.short	0x001c


	//----- nvinfo : EIATTR_PARAM_CBANK
	.align		4
        /*006c*/ 	.byte	0x04, 0x0a
        /*006e*/ 	.short	(.L_76 - .L_75)
	.align		4
.L_75:
        /*0070*/ 	.word	index@(.nv.constant0._Z23fill_tridiagonal_kernelPdPKdS1_i)
        /*0074*/ 	.short	0x0380
        /*0076*/ 	.short	0x001c


	//----- nvinfo : EIATTR_SW_WAR
	.align		4
.L_76:
        /*0078*/ 	.byte	0x04, 0x36
        /*007a*/ 	.short	(.L_78 - .L_77)
.L_77:
        /*007c*/ 	.word	0x00000008
.L_78:


//--------------------- .nv.info._Z18fill_random_kernelPdim --------------------------
	.section	.nv.info._Z18fill_random_kernelPdim,"",@"SHT_CUDA_INFO"
	.sectionflags	@""
	.align	4


	//----- nvinfo : EIATTR_CUDA_API_VERSION
	.align		4
        /*0000*/ 	.byte	0x04, 0x37
        /*0002*/ 	.short	(.L_80 - .L_79)
.L_79:
        /*0004*/ 	.word	0x00000082


	//----- nvinfo : EIATTR_KPARAM_INFO
	.align		4
.L_80:
        /*0008*/ 	.byte	0x04, 0x17
        /*000a*/ 	.short	(.L_82 - .L_81)
.L_81:
        /*000c*/ 	.word	0x00000000
        /*0010*/ 	.short	0x0002
        /*0012*/ 	.short	0x0010
        /*0014*/ 	.byte	0x00, 0xf0, 0x21, 0x00


	//----- nvinfo : EIATTR_KPARAM_INFO
	.align		4
.L_82:
        /*0018*/ 	.byte	0x04, 0x17
        /*001a*/ 	.short	(.L_84 - .L_83)
.L_83:
        /*001c*/ 	.word	0x00000000
        /*0020*/ 	.short	0x0001
        /*0022*/ 	.short	0x0008
        /*0024*/ 	.byte	0x00, 0xf0, 0x11, 0x00


	//----- nvinfo : EIATTR_KPARAM_INFO
	.align		4
.L_84:
        /*0028*/ 	.byte	0x04, 0x17
        /*002a*/ 	.short	(.L_86 - .L_85)
.L_85:
        /*002c*/ 	.word	0x00000000
        /*0030*/ 	.short	0x0000
        /*0032*/ 	.short	0x0000
        /*0034*/ 	.byte	0x00, 0xf5, 0x21, 0x00


	//----- nvinfo : EIATTR_SPARSE_MMA_MASK
	.align		4
.L_86:
        /*0038*/ 	.byte	0x03, 0x50
        /*003a*/ 	.short	0x0000


	//----- nvinfo : EIATTR_MAXREG_COUNT
	.align		4
        /*003c*/ 	.byte	0x03, 0x1b
        /*003e*/ 	.short	0x00ff


	//----- nvinfo : EIATTR_MERCURY_ISA_VERSION
	.align		4
        /*0040*/ 	.byte	0x03, 0x5f
        /*0042*/ 	.short	0x0101


	//----- nvinfo : EIATTR_VRC_CTA_INIT_COUNT
	.align		4
        /*0044*/ 	.byte	0x02, 0x4a
	.zero		1
	.zero		1


	//----- nvinfo : EIATTR_EXIT_INSTR_OFFSETS
	.align		4
        /*0048*/ 	.byte	0x04, 0x1c
        /*004a*/ 	.short	(.L_88 - .L_87)


	//   ....[0]....
.L_87:
        /*004c*/ 	.word	0x00000080


	//   ....[1]....
        /*0050*/ 	.word	0x000028f0


	//----- nvinfo : EIATTR_CRS_STACK_SIZE
	.align		4
.L_88:
        /*0054*/ 	.byte	0x04, 0x1e
        /*0056*/ 	.short	(.L_90 - .L_89)
.L_89:
        /*0058*/ 	.word	0x00000000


	//----- nvinfo : EIATTR_CBANK_PARAM_SIZE
	.align		4
.L_90:
        /*005c*/ 	.byte	0x03, 0x19
        /*005e*/ 	.short	0x0018


	//----- nvinfo : EIATTR_PARAM_CBANK
	.align		4
        /*0060*/ 	.byte	0x04, 0x0a
        /*0062*/ 	.short	(.L_92 - .L_91)
	.align		4
.L_91:
        /*0064*/ 	.word	index@(.nv.constant0._Z18fill_random_kernelPdim)
        /*0068*/ 	.short	0x0380
        /*006a*/ 	.short	0x0018


	//----- nvinfo : EIATTR_SW_WAR
	.align		4
.L_92:
        /*006c*/ 	.byte	0x04, 0x36
        /*006e*/ 	.short	(.L_94 - .L_93)
.L_93:
        /*0070*/ 	.word	0x00000008
.L_94:


//--------------------- .nv.info._Z20identity_plus_kernelPKfPfi --------------------------
	.section	.nv.info._Z20identity_plus_kernelPKfPfi,"",@"SHT_CUDA_INFO"
	.sectionflags	@""
	.align	4


	//----- nvinfo : EIATTR_CUDA_API_VERSION
	.align		4
        /*0000*/ 	.byte	0x04, 0x37
        /*0002*/ 	.short	(.L_96 - .L_95)
.L_95:
        /*0004*/ 	.word	0x00000082


	//----- nvinfo : EIATTR_KPARAM_INFO
	.align		4
.L_96:
        /*0008*/ 	.byte	0x04, 0x17
        /*000a*/ 	.short	(.L_98 - .L_97)
.L_97:
        /*000c*/ 	.word	0x00000000
        /*0010*/ 	.short	0x0002
        /*0012*/ 	.short	0x0010
        /*0014*/ 	.byte	0x00, 0xf0, 0x11, 0x00


	//----- nvinfo : EIATTR_KPARAM_INFO
	.align		4
.L_98:
        /*0018*/ 	.byte	0x04, 0x17
        /*001a*/ 	.short	(.L_100 - .L_99)
.L_99:
        /*001c*/ 	.word	0x00000000
        /*0020*/ 	.short	0x0001
        /*0022*/ 	.short	0x0008
        /*0024*/ 	.byte	0x00, 0xf5, 0x21, 0x00


	//----- nvinfo : EIATTR_KPARAM_INFO
	.align		4
.L_100:
        /*0028*/ 	.byte	0x04, 0x17
        /*002a*/ 	.short	(.L_102 - .L_101)
.L_101:
        /*002c*/ 	.word	0x00000000
        /*0030*/ 	.short	0x0000
        /*0032*/ 	.short	0x0000
        /*0034*/ 	.byte	0x00, 0xf5, 0x21, 0x00


	//----- nvinfo : EIATTR_SPARSE_MMA_MASK
	.align		4
.L_102:
        /*0038*/ 	.byte	0x03, 0x50
        /*003a*/ 	.short	0x0000


	//----- nvinfo : EIATTR_MAXREG_COUNT
	.align		4
        /*003c*/ 	.byte	0x03, 0x1b
        /*003e*/ 	.short	0x00ff


	//----- nvinfo : EIATTR_MERCURY_ISA_VERSION
	.align		4
        /*0040*/ 	.byte	0x03, 0x5f
        /*0042*/ 	.short	0x0101


	//----- nvinfo : EIATTR_VRC_CTA_INIT_COUNT
	.align		4
        /*0044*/ 	.byte	0x02, 0x4a
	.zero		1
	.zero		1


	//----- nvinfo : EIATTR_EXIT_INSTR_OFFSETS
	.align		4
        /*0048*/ 	.byte	0x04, 0x1c
        /*004a*/ 	.short	(.L_104 - .L_103)


	//   ....[0]....
.L_103:
        /*004c*/ 	.word	0x00000080


	//   ....[1]....
        /*0050*/ 	.word	0x000002c0


	//   ....[2]....
        /*0054*/ 	.word	0x00000330


	//----- nvinfo : EIATTR_CRS_STACK_SIZE
	.align		4
.L_104:
        /*0058*/ 	.byte	0x04, 0x1e
        /*005a*/ 	.short	(.L_106 - .L_105)
.L_105:
        /*005c*/ 	.word	0x00000000


	//----- nvinfo : EIATTR_CBANK_PARAM_SIZE
	.align		4
.L_106:
        /*0060*/ 	.byte	0x03, 0x19
        /*0062*/ 	.short	0x0014


	//----- nvinfo : EIATTR_PARAM_CBANK
	.align		4
        /*0064*/ 	.byte	0x04, 0x0a
        /*0066*/ 	.short	(.L_108 - .L_107)
	.align		4
.L_107:
        /*0068*/ 	.word	index@(.nv.constant0._Z20identity_plus_kernelPKfPfi)
        /*006c*/ 	.short	0x0380
        /*006e*/ 	.short	0x0014


	//----- nvinfo : EIATTR_SW_WAR
	.align		4
.L_108:
        /*0070*/ 	.byte	0x04, 0x36
        /*0072*/ 	.short	(.L_110 - .L_109)
.L_109:
        /*0074*/ 	.word	0x00000008
.L_110:


//--------------------- .nv.info._Z21identity_minus_kernelPKfPfi --------------------------
	.section	.nv.info._Z21identity_minus_kernelPKfPfi,"",@"SHT_CUDA_INFO"
	.sectionflags	@""
	.align	4


	//----- nvinfo : EIATTR_CUDA_API_VERSION
	.align		4
        /*0000*/ 	.byte	0x04, 0x37
        /*0002*/ 	.short	(.L_112 - .L_111)
.L_111:
        /*0004*/ 	.word	0x00000082


	//----- nvinfo : EIATTR_KPARAM_INFO
	.align		4
.L_112:
        /*0008*/ 	.byte	0x04, 0x17
        /*000a*/ 	.short	(.L_114 - .L_113)
.L_113:
        /*000c*/ 	.word	0x00000000
        /*0010*/ 	.short	0x0002
        /*0012*/ 	.short	0x0010
        /*0014*/ 	.byte	0x00, 0xf0, 0x11, 0x00


	//----- nvinfo : EIATTR_KPARAM_INFO
	.align		4
.L_114:
        /*0018*/ 	.byte	0x04, 0x17
        /*001a*/ 	.short	(.L_116 - .L_115)
.L_115:
        /*001c*/ 	.word	0x00000000
        /*0020*/ 	.short	0x0001
        /*0022*/ 	.short	0x0008
        /*0024*/ 	.byte	0x00, 0xf5, 0x21, 0x00


	//----- nvinfo : EIATTR_KPARAM_INFO
	.align		4
.L_116:
        /*0028*/ 	.byte	0x04, 0x17
        /*002a*/ 	.short	(.L_118 - .L_117)
.L_117:
        /*002c*/ 	.word	0x00000000
        /*0030*/ 	.short	0x0000
        /*0032*/ 	.short	0x0000
        /*0034*/ 	.byte	0x00, 0xf5, 0x21, 0x00


	//----- nvinfo : EIATTR_SPARSE_MMA_MASK
	.align		4
.L_118:
        /*0038*/ 	.byte	0x03, 0x50
        /*003a*/ 	.short	0x0000


	//----- nvinfo : EIATTR_MAXREG_COUNT
	.align		4
        /*003c*/ 	.byte	0x03, 0x1b
        /*003e*/ 	.short	0x00ff


	//----- nvinfo : EIATTR_MERCURY_ISA_VERSION
	.align		4
        /*0040*/ 	.byte	0x03, 0x5f
        /*0042*/ 	.short	0x0101


	//----- nvinfo : EIATTR_VRC_CTA_INIT_COUNT
	.align		4
        /*0044*/ 	.byte	0x02, 0x4a
	.zero		1
	.zero		1


	//----- nvinfo : EIATTR_EXIT_INSTR_OFFSETS
	.align		4
        /*0048*/ 	.byte	0x04, 0x1c
        /*004a*/ 	.short	(.L_120 - .L_119)


	//   ....[0]....
.L_119:
        /*004c*/ 	.word	0x00000080


	//   ....[1]....
        /*0050*/ 	.word	0x000002c0


	//   ....[2]....
        /*0054*/ 	.word	0x00000340


	//----- nvinfo : EIATTR_CRS_STACK_SIZE
	.align		4
.L_120:
        /*0058*/ 	.byte	0x04, 0x1e
        /*005a*/ 	.short	(.L_122 - .L_121)
.L_121:
        /*005c*/ 	.word	0x00000000


	//----- nvinfo : EIATTR_CBANK_PARAM_SIZE
	.align		4
.L_122:
        /*0060*/ 	.byte	0x03, 0x19
        /*0062*/ 	.short	0x0014


	//----- nvinfo : EIATTR_PARAM_CBANK
	.align		4
        /*0064*/ 	.byte	0x04, 0x0a
        /*0066*/ 	.short	(.L_124 - .L_123)
	.align		4
.L_123:
        /*0068*/ 	.word	index@(.nv.constant0._Z21identity_minus_kernelPKfPfi)
        /*006c*/ 	.short	0x0380
        /*006e*/ 	.short	0x0014


	//----- nvinfo : EIATTR_SW_WAR
	.align		4
.L_124:
        /*0070*/ 	.byte	0x04, 0x36
        /*0072*/ 	.short	(.L_126 - .L_125)
.L_125:
        /*0074*/ 	.word	0x00000008
.L_126:


//--------------------- .nv.info._Z21float4_to_half_kernelPK6float4P7__half2m --------------------------
	.section	.nv.info._Z21float4_to_half_kernelPK6float4P7__half2m,"",@"SHT_CUDA_INFO"
	.sectionflags	@""
	.align	4


	//----- nvinfo : EIATTR_CUDA_API_VERSION
	.align		4
        /*0000*/ 	.byte	0x04, 0x37
        /*0002*/ 	.short	(.L_128 - .L_127)
.L_127:
        /*0004*/ 	.word	0x00000082


	//----- nvinfo : EIATTR_KPARAM_INFO
	.align		4
.L_128:
        /*0008*/ 	.byte	0x04, 0x17
        /*000a*/ 	.short	(.L_130 - .L_129)
.L_129:
        /*000c*/ 	.word	0x00000000
        /*0010*/ 	.short	0x0002
        /*0012*/ 	.short	0x0010
        /*0014*/ 	.byte	0x00, 0xf0, 0x21, 0x00


	//----- nvinfo : EIATTR_KPARAM_INFO
	.align		4
.L_130:
        /*0018*/ 	.byte	0x04, 0x17
        /*001a*/ 	.short	(.L_132 - .L_131)
.L_131:
        /*001c*/ 	.word	0x00000000
        /*0020*/ 	.short	0x0001
        /*0022*/ 	.short	0x0008
        /*0024*/ 	.byte	0x00, 0xf5, 0x21, 0x00


	//----- nvinfo : EIATTR_KPARAM_INFO
	.align		4
.L_132:
        /*0028*/ 	.byte	0x04, 0x17
        /*002a*/ 	.short	(.L_134 - .L_133)
.L_133:
        /*002c*/ 	.word	0x00000000
        /*0030*/ 	.short	0x0000
        /*0032*/ 	.short	0x0000
        /*0034*/ 	.byte	0x00, 0xf5, 0x21, 0x00


	//----- nvinfo : EIATTR_SPARSE_MMA_MASK
	.align		4
.L_134:
        /*0038*/ 	.byte	0x03, 0x50
        /*003a*/ 	.short	0x0000


	//----- nvinfo : EIATTR_MAXREG_COUNT
	.align		4
        /*003c*/ 	.byte	0x03, 0x1b
        /*003e*/ 	.short	0x00ff


	//----- nvinfo : EIATTR_MERCURY_ISA_VERSION
	.align		4
        /*0040*/ 	.byte	0x03, 0x5f
        /*0042*/ 	.short	0x0101


	//----- nvinfo : EIATTR_VRC_CTA_INIT_COUNT
	.align		4
        /*0044*/ 	.byte	0x02, 0x4a
	.zero		1
	.zero		1


	//----- nvinfo : EIATTR_EXIT_INSTR_OFFSETS
	.align		4
        /*0048*/ 	.byte	0x04, 0x1c
        /*004a*/ 	.short	(.L_136 - .L_135)


	//   ....[0]....
.L_135:
        /*004c*/ 	.word	0x00000080


	//   ....[1]....
        /*0050*/ 	.word	0x00000140


	//----- nvinfo : EIATTR_CBANK_PARAM_SIZE
	.align		4
.L_136:
        /*0054*/ 	.byte	0x03, 0x19
        /*0056*/ 	.short	0x0018


	//----- nvinfo : EIATTR_PARAM_CBANK
	.align		4
        /*0058*/ 	.byte	0x04, 0x0a
        /*005a*/ 	.short	(.L_138 - .L_137)
	.align		4
.L_137:
        /*005c*/ 	.word	index@(.nv.constant0._Z21float4_to_half_kernelPK6float4P7__half2m)
        /*0060*/ 	.short	0x0380
        /*0062*/ 	.short	0x0018


	//----- nvinfo : EIATTR_SW_WAR
	.align		4
.L_138:
        /*0064*/ 	.byte	0x04, 0x36
        /*0066*/ 	.short	(.L_140 - .L_139)
.L_139:
        /*0068*/ 	.word	0x00000008
.L_140:


//--------------------- .nv.info._Z19add_identity_kernelPfi --------------------------
	.section	.nv.info._Z19add_identity_kernelPfi,"",@"SHT_CUDA_INFO"
	.sectionflags	@""
	.align	4


	//----- nvinfo : EIATTR_CUDA_API_VERSION
	.align		4
        /*0000*/ 	.byte	0x04, 0x37
        /*0002*/ 	.short	(.L_142 - .L_141)
.L_141:
        /*0004*/ 	.word	0x00000082


	//----- nvinfo : EIATTR_KPARAM_INFO
	.align		4
.L_142:
        /*0008*/ 	.byte	0x04, 0x17
        /*000a*/ 	.short	(.L_144 - .L_143)
.L_143:
        /*000c*/ 	.word	0x00000000
        /*0010*/ 	.short	0x0001
        /*0012*/ 	.short	0x0008
        /*0014*/ 	.byte	0x00, 0xf0, 0x11, 0x00


	//----- nvinfo : EIATTR_KPARAM_INFO
	.align		4
.L_144:
        /*0018*/ 	.byte	0x04, 0x17
        /*001a*/ 	.short	(.L_146 - .L_145)
.L_145:
        /*001c*/ 	.word	0x00000000
        /*0020*/ 	.short	0x0000
        /*0022*/ 	.short	0x0000
        /*0024*/ 	.byte	0x00, 0xf5, 0x21, 0x00


	//----- nvinfo : EIATTR_SPARSE_MMA_MASK
	.align		4
.L_146:
        /*0028*/ 	.byte	0x03, 0x50
        /*002a*/ 	.short	0x0000


	//----- nvinfo : EIATTR_MAXREG_COUNT
	.align		4
        /*002c*/ 	.byte	0x03, 0x1b
        /*002e*/ 	.short	0x00ff


	//----- nvinfo : EIATTR_MERCURY_ISA_VERSION
	.align		4
        /*0030*/ 	.byte	0x03, 0x5f
        /*0032*/ 	.short	0x0101


	//----- nvinfo : EIATTR_VRC_CTA_INIT_COUNT
	.align		4
        /*0034*/ 	.byte	0x02, 0x4a
	.zero		1
	.zero		1


	//----- nvinfo : EIATTR_EXIT_INSTR_OFFSETS
	.align		4
        /*0038*/ 	.byte	0x04, 0x1c
        /*003a*/ 	.short	(.L_148 - .L_147)


	//   ....[0]....
.L_147:
        /*003c*/ 	.word	0x00000080


	//   ....[1]....
        /*0040*/ 	.word	0x00000230


	//   ....[2]....
        /*0044*/ 	.word	0x000002a0


	//----- nvinfo : EIATTR_CBANK_PARAM_SIZE
	.align		4
.L_148:
        /*0048*/ 	.byte	0x03, 0x19
        /*004a*/ 	.short	0x000c


	//----- nvinfo : EIATTR_PARAM_CBANK
	.align		4
        /*004c*/ 	.byte	0x04, 0x0a
        /*004e*/ 	.short	(.L_150 - .L_149)
	.align		4
.L_149:
        /*0050*/ 	.word	index@(.nv.constant0._Z19add_identity_kernelPfi)
        /*0054*/ 	.short	0x0380
        /*0056*/ 	.short	0x000c


	//----- nvinfo : EIATTR_SW_WAR
	.align		4
.L_150:
        /*0058*/ 	.byte	0x04, 0x36
        /*005a*/ 	.short	(.L_152 - .L_151)
.L_151:
        /*005c*/ 	.word	0x00000008
.L_152:


//--------------------- .nv.info._Z21build_identity_kernelPfi --------------------------
	.section	.nv.info._Z21build_identity_kernelPfi,"",@"SHT_CUDA_INFO"
	.sectionflags	@""
	.align	4


	//----- nvinfo : EIATTR_CUDA_API_VERSION
	.align		4
        /*0000*/ 	.byte	0x04, 0x37
        /*0002*/ 	.short	(.L_154 - .L_153)
.L_153:
        /*0004*/ 	.word	0x00000082


	//----- nvinfo : EIATTR_KPARAM_INFO
	.align		4
.L_154:
        /*0008*/ 	.byte	0x04, 0x17
        /*000a*/ 	.short	(.L_156 - .L_155)
.L_155:
        /*000c*/ 	.word	0x00000000
        /*0010*/ 	.short	0x0001
        /*0012*/ 	.short	0x0008
        /*0014*/ 	.byte	0x00, 0xf0, 0x11, 0x00


	//----- nvinfo : EIATTR_KPARAM_INFO
	.align		4
.L_156:
        /*0018*/ 	.byte	0x04, 0x17
        /*001a*/ 	.short	(.L_158 - .L_157)
.L_157:
        /*001c*/ 	.word	0x00000000
        /*0020*/ 	.short	0x0000
        /*0022*/ 	.short	0x0000
        /*0024*/ 	.byte	0x00, 0xf5, 0x21, 0x00


	//----- nvinfo : EIATTR_SPARSE_MMA_MASK
	.align		4
.L_158:
        /*0028*/ 	.byte	0x03, 0x50
        /*002a*/ 	.short	0x0000


	//----- nvinfo : EIATTR_MAXREG_COUNT
	.align		4
        /*002c*/ 	.byte	0x03, 0x1b
        /*002e*/ 	.short	0x00ff


	//----- nvinfo : EIATTR_MERCURY_ISA_VERSION
	.align		4
        /*0030*/ 	.byte	0x03, 0x5f
        /*0032*/ 	.short	0x0101


	//----- nvinfo : EIATTR_VRC_CTA_INIT_COUNT
	.align		4
        /*0034*/ 	.byte	0x02, 0x4a
	.zero		1
	.zero		1


	//----- nvinfo : EIATTR_EXIT_INSTR_OFFSETS
	.align		4
        /*0038*/ 	.byte	0x04, 0x1c
        /*003a*/ 	.short	(.L_160 - .L_159)


	//   ....[0]....
.L_159:
        /*003c*/ 	.word	0x00000080


	//   ....[1]....
        /*0040*/ 	.word	0x00000290


	//----- nvinfo : EIATTR_CBANK_PARAM_SIZE
	.align		4
.L_160:
        /*0044*/ 	.byte	0x03, 0x19
        /*0046*/ 	.short	0x000c


	//----- nvinfo : EIATTR_PARAM_CBANK
	.align		4
        /*0048*/ 	.byte	0x04, 0x0a
        /*004a*/ 	.short	(.L_162 - .L_161)
	.align		4
.L_161:
        /*004c*/ 	.word	index@(.nv.constant0._Z21build_identity_kernelPfi)
        /*0050*/ 	.short	0x0380
        /*0052*/ 	.short	0x000c


	//----- nvinfo : EIATTR_SW_WAR
	.align		4
.L_162:
        /*0054*/ 	.byte	0x04, 0x36
        /*0056*/ 	.short	(.L_164 - .L_163)
.L_163:
        /*0058*/ 	.word	0x00000008
.L_164:


//--------------------- .nv.info._Z30convert_float_to_double_kernelPKfPdi --------------------------
	.section	.nv.info._Z30convert_float_to_double_kernelPKfPdi,"",@"SHT_CUDA_INFO"
	.sectionflags	@""
	.align	4


	//----- nvinfo : EIATTR_CUDA_API_VERSION
	.align		4
        /*0000*/ 	.byte	0x04, 0x37
        /*0002*/ 	.short	(.L_166 - .L_165)
.L_165:
        /*0004*/ 	.word	0x00000082


	//----- nvinfo : EIATTR_KPARAM_INFO
	.align		4
.L_166:
        /*0008*/ 	.byte	0x04, 0x17
        /*000a*/ 	.short	(.L_168 - .L_167)
.L_167:
        /*000c*/ 	.word	0x00000000
        /*0010*/ 	.short	0x0002
        /*0012*/ 	.short	0x0010
        /*0014*/ 	.byte	0x00, 0xf0, 0x11, 0x00


	//----- nvinfo : EIATTR_KPARAM_INFO
	.align		4
.L_168:
        /*0018*/ 	.byte	0x04, 0x17
        /*001a*/ 	.short	(.L_170 - .L_169)
.L_169:
        /*001c*/ 	.word	0x00000000
        /*0020*/ 	.short	0x0001
        /*0022*/ 	.short	0x0008
        /*0024*/ 	.byte	0x00, 0xf5, 0x21, 0x00


	//----- nvinfo : EIATTR_KPARAM_INFO
	.align		4
.L_170:
        /*0028*/ 	.byte	0x04, 0x17
        /*002a*/ 	.short	(.L_172 - .L_171)
.L_171:
        /*002c*/ 	.word	0x00000000
        /*0030*/ 	.short	0x0000
        /*0032*/ 	.short	0x0000
        /*0034*/ 	.byte	0x00, 0xf5, 0x21, 0x00


	//----- nvinfo : EIATTR_SPARSE_MMA_MASK
	.align		4
.L_172:
        /*0038*/ 	.byte	0x03, 0x50
        /*003a*/ 	.short	0x0000


	//----- nvinfo : EIATTR_MAXREG_COUNT
	.align		4
        /*003c*/ 	.byte	0x03, 0x1b
        /*003e*/ 	.short	0x00ff


	//----- nvinfo : EIATTR_MERCURY_ISA_VERSION
	.align		4
        /*0040*/ 	.byte	0x03, 0x5f
        /*0042*/ 	.short	0x0101


	//----- nvinfo : EIATTR_VRC_CTA_INIT_COUNT
	.align		4
        /*0044*/ 	.byte	0x02, 0x4a
	.zero		1
	.zero		1


	//----- nvinfo : EIATTR_EXIT_INSTR_OFFSETS
	.align		4
        /*0048*/ 	.byte	0x04, 0x1c
        /*004a*/ 	.short	(.L_174 - .L_173)


	//   ....[0]....
.L_173:
        /*004c*/ 	.word	0x00000070


	//   ....[1]....
        /*0050*/ 	.word	0x00000100


	//----- nvinfo : EIATTR_CBANK_PARAM_SIZE
	.align		4
.L_174:
        /*0054*/ 	.byte	0x03, 0x19
        /*0056*/ 	.short	0x0014


	//----- nvinfo : EIATTR_PARAM_CBANK
	.align		4
        /*0058*/ 	.byte	0x04, 0x0a
        /*005a*/ 	.short	(.L_176 - .L_175)
	.align		4
.L_175:
        /*005c*/ 	.word	index@(.nv.constant0._Z30convert_float_to_double_kernelPKfPdi)
        /*0060*/ 	.short	0x0380
        /*0062*/ 	.short	0x0014


	//----- nvinfo : EIATTR_SW_WAR
	.align		4
.L_176:
        /*0064*/ 	.byte	0x04, 0x36
        /*0066*/ 	.short	(.L_178 - .L_177)
.L_177:
        /*0068*/ 	.word	0x00000008
.L_178:


//--------------------- .nv.info._Z30convert_double_to_float_kernelPKdPfi --------------------------
	.section	.nv.info._Z30convert_double_to_float_kernelPKdPfi,"",@"SHT_CUDA_INFO"
	.sectionflags	@""
	.align	4


	//----- nvinfo : EIATTR_CUDA_API_VERSION
	.align		4
        /*0000*/ 	.byte	0x04, 0x37
        /*0002*/ 	.short	(.L_180 - .L_179)
.L_179:
        /*0004*/ 	.word	0x00000082


	//----- nvinfo : EIATTR_KPARAM_INFO
	.align		4
.L_180:
        /*0008*/ 	.byte	0x04, 0x17
        /*000a*/ 	.short	(.L_182 - .L_181)
.L_181:
        /*000c*/ 	.word	0x00000000
        /*0010*/ 	.short	0x0002
        /*0012*/ 	.short	0x0010
        /*0014*/ 	.byte	0x00, 0xf0, 0x11, 0x00


	//----- nvinfo : EIATTR_KPARAM_INFO
	.align		4
.L_182:
        /*0018*/ 	.byte	0x04, 0x17
        /*001a*/ 	.short	(.L_184 - .L_183)
.L_183:
        /*001c*/ 	.word	0x00000000
        /*0020*/ 	.short	0x0001
        /*0022*/ 	.short	0x0008
        /*0024*/ 	.byte	0x00, 0xf5, 0x21, 0x00


	//----- nvinfo : EIATTR_KPARAM_INFO
	.align		4
.L_184:
        /*0028*/ 	.byte	0x04, 0x17
        /*002a*/ 	.short	(.L_186 - .L_185)
.L_185:
        /*002c*/ 	.word	0x00000000
        /*0030*/ 	.short	0x0000
        /*0032*/ 	.short	0x0000
        /*0034*/ 	.byte	0x00, 0xf5, 0x21, 0x00


	//----- nvinfo : EIATTR_SPARSE_MMA_MASK
	.align		4
.L_186:
        /*0038*/ 	.byte	0x03, 0x50
        /*003a*/ 	.short	0x0000


	//----- nvinfo : EIATTR_MAXREG_COUNT
	.align		4
        /*003c*/ 	.byte	0x03, 0x1b
        /*003e*/ 	.short	0x00ff


	//----- nvinfo : EIATTR_MERCURY_ISA_VERSION
	.align		4
        /*0040*/ 	.byte	0x03, 0x5f
        /*0042*/ 	.short	0x0101


	//----- nvinfo : EIATTR_VRC_CTA_INIT_COUNT
	.align		4
        /*0044*/ 	.byte	0x02, 0x4a
	.zero		1
	.zero		1


	//----- nvinfo : EIATTR_EXIT_INSTR_OFFSETS
	.align		4
        /*0048*/ 	.byte	0x04, 0x1c
        /*004a*/ 	.short	(.L_188 - .L_187)


	//   ....[0]....
.L_187:
        /*004c*/ 	.word	0x00000070


	//   ....[1]....
        /*0050*/ 	.word	0x00000100


	//----- nvinfo : EIATTR_CBANK_PARAM_SIZE
	.align		4
.L_188:
        /*0054*/ 	.byte	0x03, 0x19
        /*0056*/ 	.short	0x0014


	//----- nvinfo : EIATTR_PARAM_CBANK
	.align		4
        /*0058*/ 	.byte	0x04, 0x0a
        /*005a*/ 	.short	(.L_190 - .L_189)
	.align		4
.L_189:
        /*005c*/ 	.word	index@(.nv.constant0._Z30convert_double_to_float_kernelPKdPfi)
        /*0060*/ 	.short	0x0380
        /*0062*/ 	.short	0x0014


	//----- nvinfo : EIATTR_SW_WAR
	.align		4
.L_190:
        /*0064*/ 	.byte	0x04, 0x36
        /*0066*/ 	.short	(.L_192 - .L_191)
.L_191:
        /*0068*/ 	.word	0x00000008
.L_192:


//--------------------- .nv.callgraph             --------------------------
	.section	.nv.callgraph,"",@"SHT_CUDA_CALLGRAPH"
	.align	4
	.sectionentsize	8
	.align		4
        /*0000*/ 	.word	0x00000000
	.align		4
        /*0004*/ 	.word	0xffffffff
	.align		4
        /*0008*/ 	.word	0x00000000
	.align		4
        /*000c*/ 	.word	0xfffffffe
	.align		4
        /*0010*/ 	.word	0x00000000
	.align		4
        /*0014*/ 	.word	0xfffffffd
	.align		4
        /*0018*/ 	.word	0x00000000
	.align		4
        /*001c*/ 	.word	0xfffffffc


//--------------------- .nv.constant4             --------------------------
	.section	.nv.constant4,"a",@progbits
	.align	8
	.align		8
.nv.constant4:
        /*0000*/ 	.dword	precalc_xorwow_matrix
	.align		8
        /*0008*/ 	.dword	precalc_xorwow_offset_matrix
	.align		8
        /*0010*/ 	.dword	mrg32k3aM1
	.align		8
        /*0018*/ 	.dword	mrg32k3aM2
	.align		8
        /*0020*/ 	.dword	mrg32k3aM1SubSeq
	.align		8
        /*0028*/ 	.dword	mrg32k3aM2SubSeq
	.align		8
        /*0030*/ 	.dword	mrg32k3aM1Seq
	.align		8
        /*0038*/ 	.dword	mrg32k3aM2Seq


//--------------------- .nv.constant3             --------------------------
	.section	.nv.constant3,"a",@progbits
	.align	8
.nv.constant3:
	.type		__cr_lgamma_table,@object
	.size		__cr_lgamma_table,(.L_8 - __cr_lgamma_table)
__cr_lgamma_table:
        /*0000*/ 	.byte	0x00, 0x00, 0x00, 0x00, 0x00, 0x00, 0x00, 0x00, 0x00, 0x00, 0x00, 0x00, 0x00, 0x00, 0x00, 0x00
        /*0010*/ 	.byte	0xef, 0x39, 0xfa, 0xfe, 0x42, 0x2e, 0xe6, 0x3f, 0x02, 0x20, 0x2a, 0xfa, 0x0b, 0xab, 0xfc, 0x3f
        /*0020*/ 	.byte	0xf9, 0x2c, 0x92, 0x7c, 0xa7, 0x6c, 0x09, 0x40, 0xc9, 0x79, 0x44, 0x3c, 0x64, 0x26, 0x13, 0x40
        /*0030*/ 	.byte	0xca, 0x01, 0xcf, 0x3a, 0x27, 0x51, 0x1a, 0x40, 0x30, 0xcc, 0x2d, 0xf3, 0xe1, 0x0c, 0x21, 0x40
        /*0040*/ 	.byte	0x0d, 0xb7, 0xfc, 0x82, 0x8e, 0x35, 0x25, 0x40
.L_8:


//--------------------- .text._Z23fill_tridiagonal_kernelPdPKdS1_i --------------------------
	.section	.text._Z23fill_tridiagonal_kernelPdPKdS1_i,"ax",@progbits
	.align	128
        .global         _Z23fill_tridiagonal_kernelPdPKdS1_i
        .type           _Z23fill_tridiagonal_kernelPdPKdS1_i,@function
        .size           _Z23fill_tridiagonal_kernelPdPKdS1_i,(.L_x_22 - _Z23fill_tridiagonal_kernelPdPKdS1_i)
        .other          _Z23fill_tridiagonal_kernelPdPKdS1_i,@"STO_CUDA_ENTRY STV_DEFAULT"
_Z23fill_tridiagonal_kernelPdPKdS1_i:
.text._Z23fill_tridiagonal_kernelPdPKdS1_i:
[----:B------:R-:W-:Y:S01]  /*0000*/  LDC R1, c[0x0][0x37c] ;  /* 0x0000df00ff017b82 */ /* 0x000fe20000000800 */
[----:B------:R-:W0:Y:S07]  /*0010*/  S2R R0, SR_TID.X ;  /* 0x0000000000007919 */ /* 0x000e2e0000002100 */
[----:B------:R-:W0:Y:S08]  /*0020*/  S2UR UR4, SR_CTAID.X ;  /* 0x00000000000479c3 */ /* 0x000e300000002500 */
[----:B------:R-:W0:Y:S08]  /*0030*/  LDC R7, c[0x0][0x360] ;  /* 0x0000d800ff077b82 */ /* 0x000e300000000800 */
[----:B------:R-:W1:Y:S01]  /*0040*/  LDC R6, c[0x0][0x398] ;  /* 0x0000e600ff067b82 */ /* 0x000e620000000800 */
[----:B0-----:R-:W-:-:S05]  /*0050*/  IMAD R7, R7, UR4, R0 ;  /* 0x0000000407077c24 */ /* 0x001fca000f8e0200 */
[----:B-1----:R-:W-:-:S13]  /*0060*/  ISETP.GE.AND P0, PT, R7, R6, PT ;  /* 0x000000060700720c */ /* 0x002fda0003f06270 */
[----:B------:R-:W-:Y:S05]  /*0070*/  @P0 EXIT ;  /* 0x000000000000094d */ /* 0x000fea0003800000 */
[----:B------:R-:W0:Y:S01]  /*0080*/  LDC.64 R2, c[0x0][0x388] ;  /* 0x0000e200ff027b82 */ /* 0x000e220000000a00 */
[----:B------:R-:W1:Y:S07]  /*0090*/  LDCU.64 UR4, c[0x0][0x358] ;  /* 0x00006b00ff0477ac */ /* 0x000e6e0008000a00 */
[----:B------:R-:W2:Y:S01]  /*00a0*/  LDC.64 R4, c[0x0][0x380] ;  /* 0x0000e000ff047b82 */ /* 0x000ea20000000a00 */
[----:B0-----:R-:W-:-:S06]  /*00b0*/  IMAD.WIDE R2, R7, 0x8, R2 ;  /* 0x0000000807027825 */ /* 0x001fcc00078e0202 */
[----:B-1----:R-:W3:Y:S01]  /*00c0*/  LDG.E.64 R2, desc[UR4][R2.64] ;  /* 0x0000000402027981 */ /* 0x002ee2000c1e1b00 */
[----:B------:R-:W-:Y:S01]  /*00d0*/  IADD3 R0, PT, PT, R6, -0x1, RZ ;  /* 0xffffffff06007810 */ /* 0x000fe20007ffe0ff */
[----:B------:R-:W-:-:S03]  /*00e0*/  IMAD R9, R7, R6, R7 ;  /* 0x0000000607097224 */ /* 0x000fc600078e0207 */
[----:B------:R-:W-:Y:S01]  /*00f0*/  ISETP.GE.AND P0, PT, R7, R0, PT ;  /* 0x000000000700720c */ /* 0x000fe20003f06270 */
[----:B--2---:R-:W-:-:S05]  /*0100*/  IMAD.WIDE R4, R9, 0x8, R4 ;  /* 0x0000000809047825 */ /* 0x004fca00078e0204 */
[----:B---3--:R0:W-:Y:S07]  /*0110*/  STG.E.64 desc[UR4][R4.64], R2 ;  /* 0x0000000204007986 */ /* 0x0081ee000c101b04 */
[----:B------:R-:W-:Y:S05]  /*0120*/  @P0 EXIT ;  /* 0x000000000000094d */ /* 0x000fea0003800000 */
[----:B0-----:R-:W0:Y:S02]  /*0130*/  LDC.64 R2, c[0x0][0x390] ;  /* 0x0000e400ff027b82 */ /* 0x001e240000000a00 */
[----:B0-----:R-:W-:-:S06]  /*0140*/  IMAD.WIDE R2, R7, 0x8, R2 ;  /* 0x0000000807027825 */ /* 0x001fcc00078e0202 */
[----:B------:R-:W2:Y:S01]  /*0150*/  LDG.E.64 R2, desc[UR4][R2.64] ;  /* 0x0000000402027981 */ /* 0x000ea2000c1e1b00 */
[----:B------:R-:W-:-:S03]  /*0160*/  IMAD.WIDE R6, R6, 0x8, R4 ;  /* 0x0000000806067825 */ /* 0x000fc600078e0204 */
[----:B--2---:R-:W-:Y:S04]  /*0170*/  STG.E.64 desc[UR4][R4.64+0x8], R2 ;  /* 0x0000080204007986 */ /* 0x004fe8000c101b04 */
[----:B------:R-:W-:Y:S01]  /*0180*/  STG.E.64 desc[UR4][R6.64], R2 ;  /* 0x0000000206007986 */ /* 0x000fe2000c101b04 */
[----:B------:R-:W-:Y:S05]  /*0190*/  EXIT ;  /* 0x000000000000794d */ /* 0x000fea0003800000 */
.L_x_0:
[----:B------:R-:W-:-:S00]  /*01a0*/  BRA `(.L_x_0) ;  /* 0xfffffffc00fc7947 */ /* 0x000fc0000383ffff */
[----:B------:R-:W-:-:S00]  /*01b0*/  NOP ;  /* 0x0000000000007918 */ /* 0x000fc00000000000 */
        /* <DEDUP_REMOVED lines=12> */
.L_x_22:


//--------------------- .text._Z18fill_random_kernelPdim --------------------------
	.section	.text._Z18fill_random_kernelPdim,"ax",@progbits
	.align	128
        .global         _Z18fill_random_kernelPdim
        .type           _Z18fill_random_kernelPdim,@function
        .size           _Z18fill_random_kernelPdim,(.L_x_23 - _Z18fill_random_kernelPdim)
        .other          _Z18fill_random_kernelPdim,@"STO_CUDA_ENTRY STV_DEFAULT"
_Z18fill_random_kernelPdim:
.text._Z18fill_random_kernelPdim:
[----:B------:R-:W0:Y:S01]  /*0000*/  LDC R1, c[0x0][0x37c] ;  /* 0x0000df00ff017b82 */ /* 0x000e220000000800 */
[----:B------:R-:W1:Y:S07]  /*0010*/  S2R R3, SR_TID.X ;  /* 0x0000000000037919 */ /* 0x000e6e0000002100 */
[----:B------:R-:W1:Y:S01]  /*0020*/  S2UR UR4, SR_CTAID.X ;  /* 0x00000000000479c3 */ /* 0x000e620000002500 */
[----:B------:R-:W2:Y:S01]  /*0030*/  LDCU UR5, c[0x0][0x388] ;  /* 0x00007100ff0577ac */ /* 0x000ea20008000800 */
[----:B0-----:R-:W-:-:S06]  /*0040*/  VIADD R1, R1, 0xffffffd0 ;  /* 0xffffffd001017836 */ /* 0x001fcc0000000000 */
[----:B------:R-:W1:Y:S02]  /*0050*/  LDC R10, c[0x0][0x360] ;  /* 0x0000d800ff0a7b82 */ /* 0x000e640000000800 */
[----:B-1----:R-:W-:-:S05]  /*0060*/  IMAD R10, R10, UR4, R3 ;  /* 0x000000040a0a7c24 */ /* 0x002fca000f8e0203 */
[----:B--2---:R-:W-:-:S13]  /*0070*/  ISETP.GE.AND P0, PT, R10, UR5, PT ;  /* 0x000000050a007c0c */ /* 0x004fda000bf06270 */
[----:B------:R-:W-:Y:S05]  /*0080*/  @P0 EXIT ;  /* 0x000000000000094d */ /* 0x000fea0003800000 */
[----:B------:R-:W0:Y:S01]  /*0090*/  LDC.64 R2, c[0x0][0x390] ;  /* 0x0000e400ff027b82 */ /* 0x000e220000000a00 */
[----:B------:R-:W-:Y:S01]  /*00a0*/  ISETP.NE.AND P0, PT, R10, RZ, PT ;  /* 0x000000ff0a00720c */ /* 0x000fe20003f05270 */
[----:B------:R-:W1:Y:S01]  /*00b0*/  LDCU.64 UR6, c[0x0][0x358] ;  /* 0x00006b00ff0677ac */ /* 0x000e620008000a00 */
[----:B------:R-:W-:Y:S01]  /*00c0*/  BSSY.RECONVERGENT B0, `(.L_x_1) ;  /* 0x0000262000007945 */ /* 0x000fe20003800200 */
[----:B0-----:R-:W-:Y:S02]  /*00d0*/  LOP3.LUT R0, R2, 0xaad26b49, RZ, 0x3c, !PT ;  /* 0xaad26b4902007812 */ /* 0x001fe400078e3cff */
[----:B------:R-:W-:-:S03]  /*00e0*/  LOP3.LUT R2, R3, 0xf7dcefdd, RZ, 0x3c, !PT ;  /* 0xf7dcefdd03027812 */ /* 0x000fc600078e3cff */
[----:B------:R-:W-:Y:S02]  /*00f0*/  IMAD R0, R0, 0x4182bed5, RZ ;  /* 0x4182bed500007824 */ /* 0x000fe400078e02ff */
[----:B------:R-:W-:Y:S02]  /*0100*/  IMAD R9, R2, -0x658354e5, RZ ;  /* 0x9a7cab1b02097824 */ /* 0x000fe400078e02ff */
[C---:B------:R-:W-:Y:S01]  /*0110*/  VIADD R3, R0.reuse, 0x75bcd15 ;  /* 0x075bcd1500037836 */ /* 0x040fe20000000000 */
[C---:B------:R-:W-:Y:S01]  /*0120*/  LOP3.LUT R6, R0.reuse, 0x159a55e5, RZ, 0x3c, !PT ;  /* 0x159a55e500067812 */ /* 0x040fe200078e3cff */
[C---:B------:R-:W-:Y:S01]  /*0130*/  VIADD R5, R0.reuse, 0x583f19 ;  /* 0x00583f1900057836 */ /* 0x040fe20000000000 */
[----:B------:R-:W-:Y:S01]  /*0140*/  IADD3 R2, PT, PT, R0, 0x64f0c9, R9 ;  /* 0x0064f0c900027810 */ /* 0x000fe20007ffe009 */
[C---:B------:R-:W-:Y:S01]  /*0150*/  VIADD R7, R9.reuse, 0x1f123bb5 ;  /* 0x1f123bb509077836 */ /* 0x040fe20000000000 */
[----:B------:R-:W-:Y:S02]  /*0160*/  LOP3.LUT R4, R9, 0x5491333, RZ, 0x3c, !PT ;  /* 0x0549133309047812 */ /* 0x000fe400078e3cff */
[----:B------:R-:W-:Y:S01]  /*0170*/  SHF.R.S32.HI R0, RZ, 0x1f, R10 ;  /* 0x0000001fff007819 */ /* 0x000fe2000001140a */
[----:B------:R0:W-:Y:S04]  /*0180*/  STL.64 [R1], R2 ;  /* 0x0000000201007387 */ /* 0x0001e80000100a00 */
[----:B------:R0:W-:Y:S04]  /*0190*/  STL.64 [R1+0x8], R6 ;  /* 0x0000080601007387 */ /* 0x0001e80000100a00 */
[----:B------:R0:W-:Y:S01]  /*01a0*/  STL.64 [R1+0x10], R4 ;  /* 0x0000100401007387 */ /* 0x0001e20000100a00 */
[----:B-1----:R-:W-:Y:S05]  /*01b0*/  @!P0 BRA `(.L_x_2) ;  /* 0x0000002400488947 */ /* 0x002fea0003800000 */
[----:B------:R-:W-:Y:S02]  /*01c0*/  IMAD.MOV.U32 R13, RZ, RZ, R0 ;  /* 0x000000ffff0d7224 */ /* 0x000fe400078e0000 */
[----:B------:R-:W-:Y:S02]  /*01d0*/  IMAD.MOV.U32 R11, RZ, RZ, RZ ;  /* 0x000000ffff0b7224 */ /* 0x000fe400078e00ff */
[----:B0-----:R-:W-:-:S07]  /*01e0*/  IMAD.MOV.U32 R2, RZ, RZ, R10 ;  /* 0x000000ffff027224 */ /* 0x001fce00078e000a */
.L_x_11:
[----:B------:R-:W-:Y:S01]  /*01f0*/  LOP3.LUT R0, R2, 0x3, RZ, 0xc0, !PT ;  /* 0x0000000302007812 */ /* 0x000fe200078ec0ff */
[----:B------:R-:W-:Y:S03]  /*0200*/  BSSY.RECONVERGENT B1, `(.L_x_3) ;  /* 0x0000247000017945 */ /* 0x000fe60003800200 */
[----:B------:R-:W-:-:S04]  /*0210*/  ISETP.NE.U32.AND P0, PT, R0, RZ, PT ;  /* 0x000000ff0000720c */ /* 0x000fc80003f05070 */
[----:B------:R-:W-:-:S13]  /*0220*/  ISETP.NE.AND.EX P0, PT, RZ, RZ, PT, P0 ;  /* 0x000000ffff00720c */ /* 0x000fda0003f05300 */
[----:B0-----:R-:W-:Y:S05]  /*0230*/  @!P0 BRA `(.L_x_4) ;  /* 0x00000024000c8947 */ /* 0x001fea0003800000 */
[----:B------:R-:W0:Y:S01]  /*0240*/  LDC.64 R8, c[0x4][RZ] ;  /* 0x01000000ff087b82 */ /* 0x000e220000000a00 */
[----:B------:R-:W-:Y:S01]  /*0250*/  IMAD.MOV.U32 R0, RZ, RZ, RZ ;  /* 0x000000ffff007224 */ /* 0x000fe200078e00ff */
[----:B------:R-:W-:Y:S02]  /*0260*/  CS2R R4, SRZ ;  /* 0x0000000000047805 */ /* 0x000fe4000001ff00 */
[----:B------:R-:W-:Y:S01]  /*0270*/  CS2R R6, SRZ ;  /* 0x0000000000067805 */ /* 0x000fe2000001ff00 */
[----:B------:R-:W-:Y:S02]  /*0280*/  IMAD.MOV.U32 R3, RZ, RZ, RZ ;  /* 0x000000ffff037224 */ /* 0x000fe400078e00ff */
[----:B0-----:R-:W-:-:S07]  /*0290*/  IMAD.WIDE.U32 R8, R11, 0xc80, R8 ;  /* 0x00000c800b087825 */ /* 0x001fce00078e0008 */
.L_x_6:
[----:B------:R-:W-:-:S06]  /*02a0*/  IMAD R12, R0, 0x4, R1 ;  /* 0x00000004000c7824 */ /* 0x000fcc00078e0201 */
[----:B------:R-:W5:Y:S01]  /*02b0*/  LDL R12, [R12+0x4] ;  /* 0x000004000c0c7983 */ /* 0x000f620000100800 */
[----:B------:R-:W-:-:S05]  /*02c0*/  UMOV UR4, URZ ;  /* 0x000000ff00047c82 */ /* 0x000fca0008000000 */
.L_x_5:
[----:B-----5:R-:W-:Y:S01]  /*02d0*/  SHF.R.U32.HI R22, RZ, UR4, R12 ;  /* 0x00000004ff167c19 */ /* 0x020fe2000801160c */
[----:B------:R-:W-:-:S03]  /*02e0*/  IMAD.SHL.U32 R14, R0, 0x20, RZ ;  /* 0x00000020000e7824 */ /* 0x000fc600078e00ff */
[----:B------:R-:W-:Y:S01]  /*02f0*/  LOP3.LUT R15, R22, 0x1, RZ, 0xc0, !PT ;  /* 0x00000001160f7812 */ /* 0x000fe200078ec0ff */
[----:B------:R-:W-:-:S03]  /*0300*/  VIADD R14, R14, UR4 ;  /* 0x000000040e0e7c36 */ /* 0x000fc60008000000 */
[----:B------:R-:W-:Y:S01]  /*0310*/  ISETP.NE.U32.AND P0, PT, R15, 0x1, PT ;  /* 0x000000010f00780c */ /* 0x000fe20003f05070 */
[----:B------:R-:W-:-:S03]  /*0320*/  IMAD R15, R14, 0x5, RZ ;  /* 0x000000050e0f7824 */ /* 0x000fc600078e02ff */
[----:B------:R-:W-:Y:S01]  /*0330*/  R2P PR, R22, 0x7e ;  /* 0x0000007e16007804 */ /* 0x000fe20000000000 */
[----:B------:R-:W-:-:S08]  /*0340*/  IMAD.WIDE.U32 R14, R15, 0x4, R8 ;  /* 0x000000040f0e7825 */ /* 0x000fd000078e0008 */
[----:B------:R-:W2:Y:S04]  /*0350*/  @!P0 LDG.E R16, desc[UR6][R14.64+0x10] ;  /* 0x000010060e108981 */ /* 0x000ea8000c1e1900 */
[----:B------:R-:W3:Y:S04]  /*0360*/  @P1 LDG.E R18, desc[UR6][R14.64+0x24] ;  /* 0x000024060e121981 */ /* 0x000ee8000c1e1900 */
[----:B------:R-:W4:Y:S04]  /*0370*/  @P2 LDG.E R20, desc[UR6][R14.64+0x38] ;  /* 0x000038060e142981 */ /* 0x000f28000c1e1900 */
[----:B------:R-:W4:Y:S04]  /*0380*/  @P3 LDG.E R24, desc[UR6][R14.64+0x4c] ;  /* 0x00004c060e183981 */ /* 0x000f28000c1e1900 */
[----:B------:R-:W4:Y:S04]  /*0390*/  @P4 LDG.E R26, desc[UR6][R14.64+0x60] ;  /* 0x000060060e1a4981 */ /* 0x000f28000c1e1900 */
[----:B------:R-:W4:Y:S04]  /*03a0*/  @!P0 LDG.E R17, desc[UR6][R14.64+0x4] ;  /* 0x000004060e118981 */ /* 0x000f28000c1e1900 */
[----:B------:R-:W4:Y:S04]  /*03b0*/  @!P0 LDG.E R19, desc[UR6][R14.64+0xc] ;  /* 0x00000c060e138981 */ /* 0x000f28000c1e1900 */
[----:B------:R-:W4:Y:S04]  /*03c0*/  @P1 LDG.E R21, desc[UR6][R14.64+0x18] ;  /* 0x000018060e151981 */ /* 0x000f28000c1e1900 */
[----:B------:R-:W4:Y:S04]  /*03d0*/  @P3 LDG.E R23, desc[UR6][R14.64+0x40] ;  /* 0x000040060e173981 */ /* 0x000f28000c1e1900 */
[----:B------:R-:W4:Y:S04]  /*03e0*/  @P5 LDG.E R25, desc[UR6][R14.64+0x70] ;  /* 0x000070060e195981 */ /* 0x000f28000c1e1900 */
[----:B------:R-:W4:Y:S01]  /*03f0*/  @P6 LDG.E R28, desc[UR6][R14.64+0x88] ;  /* 0x000088060e1c6981 */ /* 0x000f22000c1e1900 */
[----:B--2---:R-:W-:-:S03]  /*0400*/  @!P0 LOP3.LUT R5, R5, R16, RZ, 0x3c, !PT ;  /* 0x0000001005058212 */ /* 0x004fc600078e3cff */
[----:B------:R-:W2:Y:S01]  /*0410*/  @!P0 LDG.E R16, desc[UR6][R14.64] ;  /* 0x000000060e108981 */ /* 0x000ea2000c1e1900 */
[----:B---3--:R-:W-:-:S03]  /*0420*/  @P1 LOP3.LUT R5, R5, R18, RZ, 0x3c, !PT ;  /* 0x0000001205051212 */ /* 0x008fc600078e3cff */
[----:B------:R-:W3:Y:S01]  /*0430*/  @!P0 LDG.E R18, desc[UR6][R14.64+0x8] ;  /* 0x000008060e128981 */ /* 0x000ee2000c1e1900 */
[----:B----4-:R-:W-:-:S03]  /*0440*/  @P2 LOP3.LUT R5, R5, R20, RZ, 0x3c, !PT ;  /* 0x0000001405052212 */ /* 0x010fc600078e3cff */
[----:B------:R-:W4:Y:S01]  /*0450*/  @P1 LDG.E R20, desc[UR6][R14.64+0x14] ;  /* 0x000014060e141981 */ /* 0x000f22000c1e1900 */
[----:B------:R-:W-:-:S03]  /*0460*/  @P3 LOP3.LUT R5, R5, R24, RZ, 0x3c, !PT ;  /* 0x0000001805053212 */ /* 0x000fc600078e3cff */
[----:B------:R-:W4:Y:S01]  /*0470*/  @P5 LDG.E R24, desc[UR6][R14.64+0x74] ;  /* 0x000074060e185981 */ /* 0x000f22000c1e1900 */
[----:B------:R-:W-:-:S03]  /*0480*/  @P4 LOP3.LUT R5, R5, R26, RZ, 0x3c, !PT ;  /* 0x0000001a05054212 */ /* 0x000fc600078e3cff */
[----:B------:R-:W4:Y:S01]  /*0490*/  @P3 LDG.E R26, desc[UR6][R14.64+0x44] ;  /* 0x000044060e1a3981 */ /* 0x000f22000c1e1900 */
[----:B------:R-:W-:-:S03]  /*04a0*/  @!P0 LOP3.LUT R6, R6, R17, RZ, 0x3c, !PT ;  /* 0x0000001106068212 */ /* 0x000fc600078e3cff */
[----:B------:R-:W4:Y:S01]  /*04b0*/  @P1 LDG.E R17, desc[UR6][R14.64+0x20] ;  /* 0x000020060e111981 */ /* 0x000f22000c1e1900 */
[----:B------:R-:W-:-:S03]  /*04c0*/  @!P0 LOP3.LUT R4, R4, R19, RZ, 0x3c, !PT ;  /* 0x0000001304048212 */ /* 0x000fc600078e3cff */
[----:B------:R-:W4:Y:S01]  /*04d0*/  @P2 LDG.E R19, desc[UR6][R14.64+0x2c] ;  /* 0x00002c060e132981 */ /* 0x000f22000c1e1900 */
[----:B------:R-:W-:-:S03]  /*04e0*/  @P1 LOP3.LUT R6, R6, R21, RZ, 0x3c, !PT ;  /* 0x0000001506061212 */ /* 0x000fc600078e3cff */
[----:B------:R-:W4:Y:S01]  /*04f0*/  @P2 LDG.E R21, desc[UR6][R14.64+0x34] ;  /* 0x000034060e152981 */ /* 0x000f22000c1e1900 */
[----:B--2---:R-:W-:-:S03]  /*0500*/  @!P0 LOP3.LUT R3, R3, R16, RZ, 0x3c, !PT ;  /* 0x0000001003038212 */ /* 0x004fc600078e3cff */
[----:B------:R-:W2:Y:S01]  /*0510*/  @P1 LDG.E R16, desc[UR6][R14.64+0x1c] ;  /* 0x00001c060e101981 */ /* 0x000ea2000c1e1900 */
[----:B---3--:R-:W-:-:S03]  /*0520*/  @!P0 LOP3.LUT R7, R7, R18, RZ, 0x3c, !PT ;  /* 0x0000001207078212 */ /* 0x008fc600078e3cff */
[----:B------:R-:W3:Y:S01]  /*0530*/  @P2 LDG.E R18, desc[UR6][R14.64+0x28] ;  /* 0x000028060e122981 */ /* 0x000ee2000c1e1900 */
[----:B----4-:R-:W-:-:S03]  /*0540*/  @P1 LOP3.LUT R3, R3, R20, RZ, 0x3c, !PT ;  /* 0x0000001403031212 */ /* 0x010fc600078e3cff */
[----:B------:R-:W4:Y:S01]  /*0550*/  @P2 LDG.E R20, desc[UR6][R14.64+0x30] ;  /* 0x000030060e142981 */ /* 0x000f22000c1e1900 */
[----:B------:R-:W-:-:S03]  /*0560*/  @P5 LOP3.LUT R5, R5, R24, RZ, 0x3c, !PT ;  /* 0x0000001805055212 */ /* 0x000fc600078e3cff */
[----:B------:R-:W4:Y:S01]  /*0570*/  @P3 LDG.E R24, desc[UR6][R14.64+0x3c] ;  /* 0x00003c060e183981 */ /* 0x000f22000c1e1900 */
[----:B------:R-:W-:-:S03]  /*0580*/  @P1 LOP3.LUT R4, R4, R17, RZ, 0x3c, !PT ;  /* 0x0000001104041212 */ /* 0x000fc600078e3cff */
[----:B------:R-:W4:Y:S01]  /*0590*/  @P3 LDG.E R17, desc[UR6][R14.64+0x48] ;  /* 0x000048060e113981 */ /* 0x000f22000c1e1900 */
[----:B------:R-:W-:-:S03]  /*05a0*/  @P2 LOP3.LUT R6, R6, R19, RZ, 0x3c, !PT ;  /* 0x0000001306062212 */ /* 0x000fc600078e3cff */
[----:B------:R-:W4:Y:S01]  /*05b0*/  @P4 LDG.E R19, desc[UR6][R14.64+0x54] ;  /* 0x000054060e134981 */ /* 0x000f22000c1e1900 */
[----:B------:R-:W-:Y:S02]  /*05c0*/  @P2 LOP3.LUT R4, R4, R21, RZ, 0x3c, !PT ;  /* 0x0000001504042212 */ /* 0x000fe400078e3cff */
[----:B------:R-:W-:Y:S01]  /*05d0*/  @P3 LOP3.LUT R6, R6, R23, RZ, 0x3c, !PT ;  /* 0x0000001706063212 */ /* 0x000fe200078e3cff */
[----:B------:R-:W4:Y:S04]  /*05e0*/  @P4 LDG.E R21, desc[UR6][R14.64+0x5c] ;  /* 0x00005c060e154981 */ /* 0x000f28000c1e1900 */
[----:B------:R-:W4:Y:S01]  /*05f0*/  @P5 LDG.E R23, desc[UR6][R14.64+0x68] ;  /* 0x000068060e175981 */ /* 0x000f22000c1e1900 */
[----:B--2---:R-:W-:-:S03]  /*0600*/  @P1 LOP3.LUT R7, R7, R16, RZ, 0x3c, !PT ;  /* 0x0000001007071212 */ /* 0x004fc600078e3cff */
[----:B------:R-:W2:Y:S01]  /*0610*/  @P4 LDG.E R16, desc[UR6][R14.64+0x50] ;  /* 0x000050060e104981 */ /* 0x000ea2000c1e1900 */
[----:B---3--:R-:W-:-:S03]  /*0620*/  @P2 LOP3.LUT R3, R3, R18, RZ, 0x3c, !PT ;  /* 0x0000001203032212 */ /* 0x008fc600078e3cff */
[----:B------:R-:W3:Y:S01]  /*0630*/  @P4 LDG.E R18, desc[UR6][R14.64+0x58] ;  /* 0x000058060e124981 */ /* 0x000ee2000c1e1900 */
[----:B----4-:R-:W-:-:S03]  /*0640*/  @P2 LOP3.LUT R7, R7, R20, RZ, 0x3c, !PT ;  /* 0x0000001407072212 */ /* 0x010fc600078e3cff */
[----:B------:R-:W4:Y:S01]  /*0650*/  @P5 LDG.E R20, desc[UR6][R14.64+0x64] ;  /* 0x000064060e145981 */ /* 0x000f22000c1e1900 */
[----:B------:R-:W-:-:S03]  /*0660*/  @P3 LOP3.LUT R3, R3, R24, RZ, 0x3c, !PT ;  /* 0x0000001803033212 */ /* 0x000fc600078e3cff */
[----:B------:R-:W4:Y:S01]  /*0670*/  @P5 LDG.E R24, desc[UR6][R14.64+0x6c] ;  /* 0x00006c060e185981 */ /* 0x000f22000c1e1900 */
[----:B------:R-:W-:Y:S02]  /*0680*/  LOP3.LUT P0, RZ, R22, 0x80, RZ, 0xc0, !PT ;  /* 0x0000008016ff7812 */ /* 0x000fe4000780c0ff */
[----:B------:R-:W-:Y:S02]  /*0690*/  @P3 LOP3.LUT R7, R7, R26, RZ, 0x3c, !PT ;  /* 0x0000001a07073212 */ /* 0x000fe400078e3cff */
[----:B------:R-:W-:Y:S02]  /*06a0*/  @P3 LOP3.LUT R4, R4, R17, RZ, 0x3c, !PT ;  /* 0x0000001104043212 */ /* 0x000fe400078e3cff */
[----:B------:R-:W4:Y:S01]  /*06b0*/  @P6 LDG.E R17, desc[UR6][R14.64+0x7c] ;  /* 0x00007c060e116981 */ /* 0x000f22000c1e1900 */
[----:B------:R-:W-:-:S03]  /*06c0*/  @P4 LOP3.LUT R6, R6, R19, RZ, 0x3c, !PT ;  /* 0x0000001306064212 */ /* 0x000fc600078e3cff */
[----:B------:R-:W4:Y:S01]  /*06d0*/  @P6 LDG.E R19, desc[UR6][R14.64+0x84] ;  /* 0x000084060e136981 */ /* 0x000f22000c1e1900 */
[----:B------:R-:W-:-:S03]  /*06e0*/  @P4 LOP3.LUT R4, R4, R21, RZ, 0x3c, !PT ;  /* 0x0000001504044212 */ /* 0x000fc600078e3cff */
[----:B------:R-:W4:Y:S01]  /*06f0*/  @P0 LDG.E R26, desc[UR6][R14.64+0x9c] ;  /* 0x00009c060e1a0981 */ /* 0x000f22000c1e1900 */
[----:B------:R-:W-:-:S03]  /*0700*/  @P5 LOP3.LUT R6, R6, R23, RZ, 0x3c, !PT ;  /* 0x0000001706065212 */ /* 0x000fc600078e3cff */
        /* <DEDUP_REMOVED lines=10> */
[----:B------:R-:W-:Y:S02]  /*07b0*/  @P5 LOP3.LUT R4, R4, R25, RZ, 0x3c, !PT ;  /* 0x0000001904045212 */ /* 0x000fe400078e3cff */
[----:B------:R-:W-:Y:S02]  /*07c0*/  @P6 LOP3.LUT R5, R5, R28, RZ, 0x3c, !PT ;  /* 0x0000001c05056212 */ /* 0x000fe400078e3cff */
[----:B------:R-:W-:Y:S02]  /*07d0*/  @P6 LOP3.LUT R6, R6, R17, RZ, 0x3c, !PT ;  /* 0x0000001106066212 */ /* 0x000fe400078e3cff */
[----:B------:R-:W-:Y:S02]  /*07e0*/  @P6 LOP3.LUT R4, R4, R19, RZ, 0x3c, !PT ;  /* 0x0000001304046212 */ /* 0x000fe400078e3cff */
[----:B------:R-:W-:Y:S02]  /*07f0*/  @P0 LOP3.LUT R5, R5, R26, RZ, 0x3c, !PT ;  /* 0x0000001a05050212 */ /* 0x000fe400078e3cff */
[----:B------:R-:W-:-:S02]  /*0800*/  @P0 LOP3.LUT R6, R6, R21, RZ, 0x3c, !PT ;  /* 0x0000001506060212 */ /* 0x000fc400078e3cff */
[----:B------:R-:W-:Y:S02]  /*0810*/  @P0 LOP3.LUT R4, R4, R23, RZ, 0x3c, !PT ;  /* 0x0000001704040212 */ /* 0x000fe400078e3cff */
[----:B--2---:R-:W-:Y:S02]  /*0820*/  @P6 LOP3.LUT R3, R3, R16, RZ, 0x3c, !PT ;  /* 0x0000001003036212 */ /* 0x004fe400078e3cff */
[----:B---3--:R-:W-:Y:S02]  /*0830*/  @P6 LOP3.LUT R7, R7, R18, RZ, 0x3c, !PT ;  /* 0x0000001207076212 */ /* 0x008fe400078e3cff */
[----:B----4-:R-:W-:Y:S02]  /*0840*/  @P0 LOP3.LUT R3, R3, R20, RZ, 0x3c, !PT ;  /* 0x0000001403030212 */ /* 0x010fe400078e3cff */
[----:B------:R-:W-:Y:S02]  /*0850*/  @P0 LOP3.LUT R7, R7, R24, RZ, 0x3c, !PT ;  /* 0x0000001807070212 */ /* 0x000fe400078e3cff */
[----:B------:R-:W-:-:S13]  /*0860*/  R2P PR, R22.B1, 0x7f ;  /* 0x0000007f16007804 */ /* 0x000fda0000001000 */
[----:B------:R-:W2:Y:S04]  /*0870*/  @P0 LDG.E R18, desc[UR6][R14.64+0xa0] ;  /* 0x0000a0060e120981 */ /* 0x000ea8000c1e1900 */
[----:B------:R-:W3:Y:S04]  /*0880*/  @P0 LDG.E R19, desc[UR6][R14.64+0xa4] ;  /* 0x0000a4060e130981 */ /* 0x000ee8000c1e1900 */
[----:B------:R-:W4:Y:S04]  /*0890*/  @P0 LDG.E R20, desc[UR6][R14.64+0xa8] ;  /* 0x0000a8060e140981 */ /* 0x000f28000c1e1900 */
[----:B------:R-:W4:Y:S04]  /*08a0*/  @P0 LDG.E R21, desc[UR6][R14.64+0xac] ;  /* 0x0000ac060e150981 */ /* 0x000f28000c1e1900 */
[----:B------:R-:W4:Y:S04]  /*08b0*/  @P0 LDG.E R24, desc[UR6][R14.64+0xb0] ;  /* 0x0000b0060e180981 */ /* 0x000f28000c1e1900 */
[----:B------:R-:W4:Y:S04]  /*08c0*/  @P1 LDG.E R16, desc[UR6][R14.64+0xbc] ;  /* 0x0000bc060e101981 */ /* 0x000f28000c1e1900 */
[----:B------:R-:W4:Y:S04]  /*08d0*/  @P1 LDG.E R26, desc[UR6][R14.64+0xb4] ;  /* 0x0000b4060e1a1981 */ /* 0x000f28000c1e1900 */
        /* <DEDUP_REMOVED lines=11> */
[----:B------:R-:W-:Y:S01]  /*0990*/  LOP3.LUT P0, RZ, R22, 0x8000, RZ, 0xc0, !PT ;  /* 0x0000800016ff7812 */ /* 0x000fe2000780c0ff */
[----:B------:R-:W4:Y:S01]  /*09a0*/  @P2 LDG.E R24, desc[UR6][R14.64+0xd8] ;  /* 0x0000d8060e182981 */ /* 0x000f22000c1e1900 */
[----:B------:R-:W-:-:S03]  /*09b0*/  @P1 LOP3.LUT R7, R7, R16, RZ, 0x3c, !PT ;  /* 0x0000001007071212 */ /* 0x000fc600078e3cff */
[----:B------:R-:W4:Y:S01]  /*09c0*/  @P2 LDG.E R22, desc[UR6][R14.64+0xd0] ;  /* 0x0000d0060e162981 */ /* 0x000f22000c1e1900 */
[----:B------:R-:W-:-:S03]  /*09d0*/  @P1 LOP3.LUT R3, R3, R26, RZ, 0x3c, !PT ;  /* 0x0000001a03031212 */ /* 0x000fc600078e3cff */
[----:B------:R-:W4:Y:S01]  /*09e0*/  @P3 LDG.E R16, desc[UR6][R14.64+0xe4] ;  /* 0x0000e4060e103981 */ /* 0x000f22000c1e1900 */
[----:B------:R-:W-:-:S03]  /*09f0*/  @P1 LOP3.LUT R6, R6, R23, RZ, 0x3c, !PT ;  /* 0x0000001706061212 */ /* 0x000fc600078e3cff */
[----:B------:R-:W4:Y:S01]  /*0a00*/  @P3 LDG.E R26, desc[UR6][R14.64+0xdc] ;  /* 0x0000dc060e1a3981 */ /* 0x000f22000c1e1900 */
[----:B------:R-:W-:-:S03]  /*0a10*/  @P1 LOP3.LUT R4, R4, R17, RZ, 0x3c, !PT ;  /* 0x0000001104041212 */ /* 0x000fc600078e3cff */
        /* <DEDUP_REMOVED lines=43> */
[----:B------:R-:W-:-:S04]  /*0cd0*/  UIADD3 UR4, UPT, UPT, UR4, 0x10, URZ ;  /* 0x0000001004047890 */ /* 0x000fc8000fffe0ff */
[----:B------:R-:W-:Y:S01]  /*0ce0*/  UISETP.NE.AND UP0, UPT, UR4, 0x20, UPT ;  /* 0x000000200400788c */ /* 0x000fe2000bf05270 */
[----:B--2---:R-:W-:Y:S02]  /*0cf0*/  @P5 LOP3.LUT R5, R5, R18, RZ, 0x3c, !PT ;  /* 0x0000001205055212 */ /* 0x004fe400078e3cff */
[----:B---3--:R-:W-:Y:S02]  /*0d00*/  @P6 LOP3.LUT R6, R6, R19, RZ, 0x3c, !PT ;  /* 0x0000001306066212 */ /* 0x008fe400078e3cff */
[----:B----4-:R-:W-:Y:S02]  /*0d10*/  @P6 LOP3.LUT R3, R3, R20, RZ, 0x3c, !PT ;  /* 0x0000001403036212 */ /* 0x010fe400078e3cff */
[----:B------:R-:W-:Y:S02]  /*0d20*/  @P6 LOP3.LUT R4, R4, R21, RZ, 0x3c, !PT ;  /* 0x0000001504046212 */ /* 0x000fe400078e3cff */
[----:B------:R-:W-:Y:S02]  /*0d30*/  @P6 LOP3.LUT R7, R7, R22, RZ, 0x3c, !PT ;  /* 0x0000001607076212 */ /* 0x000fe400078e3cff */
[----:B------:R-:W-:-:S02]  /*0d40*/  @P6 LOP3.LUT R5, R5, R16, RZ, 0x3c, !PT ;  /* 0x0000001005056212 */ /* 0x000fc400078e3cff */
[----:B------:R-:W-:Y:S02]  /*0d50*/  @P0 LOP3.LUT R3, R3, R24, RZ, 0x3c, !PT ;  /* 0x0000001803030212 */ /* 0x000fe400078e3cff */
[----:B------:R-:W-:Y:S02]  /*0d60*/  @P0 LOP3.LUT R5, R5, R28, RZ, 0x3c, !PT ;  /* 0x0000001c05050212 */ /* 0x000fe400078e3cff */
[----:B------:R-:W-:Y:S02]  /*0d70*/  @P0 LOP3.LUT R7, R7, R26, RZ, 0x3c, !PT ;  /* 0x0000001a07070212 */ /* 0x000fe400078e3cff */
[----:B------:R-:W-:Y:S02]  /*0d80*/  @P0 LOP3.LUT R4, R4, R23, RZ, 0x3c, !PT ;  /* 0x0000001704040212 */ /* 0x000fe400078e3cff */
[----:B------:R-:W-:Y:S01]  /*0d90*/  @P0 LOP3.LUT R6, R6, R17, RZ, 0x3c, !PT ;  /* 0x0000001106060212 */ /* 0x000fe200078e3cff */
[----:B------:R-:W-:Y:S06]  /*0da0*/  BRA.U UP0, `(.L_x_5) ;  /* 0xfffffff500487547 */ /* 0x000fec000b83ffff */
[----:B------:R-:W-:-:S05]  /*0db0*/  VIADD R0, R0, 0x1 ;  /* 0x0000000100007836 */ /* 0x000fca0000000000 */
[----:B------:R-:W-:-:S13]  /*0dc0*/  ISETP.NE.AND P0, PT, R0, 0x5, PT ;  /* 0x000000050000780c */ /* 0x000fda0003f05270 */
[----:B------:R-:W-:Y:S05]  /*0dd0*/  @P0 BRA `(.L_x_6) ;  /* 0xfffffff400300947 */ /* 0x000fea000383ffff */
[----:B------:R-:W-:Y:S01]  /*0de0*/  LOP3.LUT R0, R2, 0x3, RZ, 0xc0, !PT ;  /* 0x0000000302007812 */ /* 0x000fe200078ec0ff */
[----:B------:R0:W-:Y:S03]  /*0df0*/  STL.64 [R1+0x8], R6 ;  /* 0x0000080601007387 */ /* 0x0001e60000100a00 */
[----:B------:R-:W-:Y:S01]  /*0e00*/  ISETP.NE.U32.AND P0, PT, R0, 0x1, PT ;  /* 0x000000010000780c */ /* 0x000fe20003f05070 */
[----:B------:R0:W-:Y:S03]  /*0e10*/  STL.64 [R1+0x10], R4 ;  /* 0x0000100401007387 */ /* 0x0001e60000100a00 */
[----:B------:R-:W-:Y:S01]  /*0e20*/  ISETP.NE.AND.EX P0, PT, RZ, RZ, PT, P0 ;  /* 0x000000ffff00720c */ /* 0x000fe20003f05300 */
[----:B------:R0:W-:-:S12]  /*0e30*/  STL [R1+0x4], R3 ;  /* 0x0000040301007387 */ /* 0x0001d80000100800 */
[----:B0-----:R-:W-:Y:S05]  /*0e40*/  @!P0 BRA `(.L_x_4) ;  /* 0x0000001800088947 */ /* 0x001fea0003800000 */
[----:B------:R-:W-:Y:S01]  /*0e50*/  UMOV UR4, URZ ;  /* 0x000000ff00047c82 */ /* 0x000fe20008000000 */
[----:B------:R-:W-:Y:S01]  /*0e60*/  UMOV UR5, URZ ;  /* 0x000000ff00057c82 */ /* 0x000fe20008000000 */
[----:B------:R-:W-:Y:S02]  /*0e70*/  IMAD.MOV.U32 R0, RZ, RZ, RZ ;  /* 0x000000ffff007224 */ /* 0x000fe400078e00ff */
[----:B------:R-:W-:Y:S02]  /*0e80*/  IMAD.MOV.U32 R4, RZ, RZ, RZ ;  /* 0x000000ffff047224 */ /* 0x000fe400078e00ff */
[----:B------:R-:W-:Y:S02]  /*0e90*/  IMAD.MOV.U32 R7, RZ, RZ, RZ ;  /* 0x000000ffff077224 */ /* 0x000fe400078e00ff */
[----:B------:R-:W-:Y:S02]  /*0ea0*/  IMAD.MOV.U32 R3, RZ, RZ, RZ ;  /* 0x000000ffff037224 */ /* 0x000fe400078e00ff */
[----:B------:R-:W-:-:S02]  /*0eb0*/  IMAD.U32 R5, RZ, RZ, UR4 ;  /* 0x00000004ff057e24 */ /* 0x000fc4000f8e00ff */
[----:B------:R-:W-:-:S07]  /*0ec0*/  IMAD.U32 R6, RZ, RZ, UR5 ;  /* 0x00000005ff067e24 */ /* 0x000fce000f8e00ff */
.L_x_8:
[----:B------:R-:W-:-:S06]  /*0ed0*/  IMAD R12, R0, 0x4, R1 ;  /* 0x00000004000c7824 */ /* 0x000fcc00078e0201 */
[----:B------:R-:W5:Y:S01]  /*0ee0*/  LDL R12, [R12+0x4] ;  /* 0x000004000c0c7983 */ /* 0x000f620000100800 */
[----:B------:R-:W-:-:S05]  /*0ef0*/  UMOV UR4, URZ ;  /* 0x000000ff00047c82 */ /* 0x000fca0008000000 */
.L_x_7:
        /* <DEDUP_REMOVED lines=178> */
[----:B------:R0:W-:Y:S03]  /*1a20*/  STL [R1+0x4], R3 ;  /* 0x0000040301007387 */ /* 0x0001e60000100800 */
[----:B------:R-:W-:Y:S01]  /*1a30*/  ISETP.NE.U32.AND P0, PT, R0, 0x3, PT ;  /* 0x000000030000780c */ /* 0x000fe20003f05070 */
[----:B------:R0:W-:Y:S03]  /*1a40*/  STL.64 [R1+0x8], R6 ;  /* 0x0000080601007387 */ /* 0x0001e60000100a00 */
[----:B------:R-:W-:Y:S01]  /*1a50*/  ISETP.NE.AND.EX P0, PT, RZ, RZ, PT, P0 ;  /* 0x000000ffff00720c */ /* 0x000fe20003f05300 */
[----:B------:R0:W-:-:S12]  /*1a60*/  STL.64 [R1+0x10], R4 ;  /* 0x0000100401007387 */ /* 0x0001d80000100a00 */
[----:B0-----:R-:W-:Y:S05]  /*1a70*/  @P0 BRA `(.L_x_4) ;  /* 0x0000000800fc0947 */ /* 0x001fea0003800000 */
        /* <DEDUP_REMOVED lines=8> */
.L_x_10:
[----:B------:R-:W-:-:S06]  /*1b00*/  IMAD R12, R0, 0x4, R1 ;  /* 0x00000004000c7824 */ /* 0x000fcc00078e0201 */
[----:B------:R-:W5:Y:S01]  /*1b10*/  LDL R12, [R12+0x4] ;  /* 0x000004000c0c7983 */ /* 0x000f620000100800 */
[----:B------:R-:W-:-:S05]  /*1b20*/  UMOV UR4, URZ ;  /* 0x000000ff00047c82 */ /* 0x000fca0008000000 */
.L_x_9:
        /* <DEDUP_REMOVED lines=177> */
[----:B------:R0:W-:Y:S04]  /*2640*/  STL [R1+0x4], R3 ;  /* 0x0000040301007387 */ /* 0x0001e80000100800 */
[----:B------:R0:W-:Y:S04]  /*2650*/  STL.64 [R1+0x8], R6 ;  /* 0x0000080601007387 */ /* 0x0001e80000100a00 */
[----:B------:R0:W-:Y:S02]  /*2660*/  STL.64 [R1+0x10], R4 ;  /* 0x0000100401007387 */ /* 0x0001e40000100a00 */
.L_x_4:
[----:B------:R-:W-:Y:S05]  /*2670*/  BSYNC.RECONVERGENT B1 ;  /* 0x0000000000017941 */ /* 0x000fea0003800200 */
.L_x_3:
[C---:B------:R-:W-:Y:S01]  /*2680*/  ISETP.GT.U32.AND P0, PT, R2.reuse, 0x3, PT ;  /* 0x000000030200780c */ /* 0x040fe20003f04070 */
[----:B------:R-:W-:Y:S01]  /*2690*/  VIADD R11, R11, 0x1 ;  /* 0x000000010b0b7836 */ /* 0x000fe20000000000 */
[--C-:B------:R-:W-:Y:S02]  /*26a0*/  SHF.R.U64 R2, R2, 0x2, R13.reuse ;  /* 0x0000000202027819 */ /* 0x100fe4000000120d */
[----:B------:R-:W-:Y:S02]  /*26b0*/  ISETP.GT.U32.AND.EX P0, PT, R13, RZ, PT, P0 ;  /* 0x000000ff0d00720c */ /* 0x000fe40003f04100 */
[----:B------:R-:W-:-:S11]  /*26c0*/  SHF.R.U32.HI R13, RZ, 0x2, R13 ;  /* 0x00000002ff0d7819 */ /* 0x000fd6000001160d */
[----:B------:R-:W-:Y:S05]  /*26d0*/  @P0 BRA `(.L_x_11) ;  /* 0xffffffd800c40947 */ /* 0x000fea000383ffff */
.L_x_2:
[----:B------:R-:W-:Y:S05]  /*26e0*/  BSYNC.RECONVERGENT B0 ;  /* 0x0000000000007941 */ /* 0x000fea0003800200 */
.L_x_1:
[----:B------:R-:W1:Y:S01]  /*26f0*/  LDC.64 R8, c[0x0][0x390] ;  /* 0x0000e400ff087b82 */ /* 0x000e620000000a00 */
[----:B------:R-:W-:Y:S01]  /*2700*/  SHF.R.U32.HI R0, RZ, 0x2, R3 ;  /* 0x00000002ff007819 */ /* 0x000fe20000011603 */
[----:B------:R-:W2:Y:S01]  /*2710*/  LDCU.64 UR4, c[0x0][0x380] ;  /* 0x00007000ff0477ac */ /* 0x000ea20008000a00 */
[----:B0-----:R-:W-:Y:S02]  /*2720*/  SHF.R.U32.HI R7, RZ, 0x2, R6 ;  /* 0x00000002ff077819 */ /* 0x001fe40000011606 */
[----:B------:R-:W-:Y:S01]  /*2730*/  LOP3.LUT R0, R0, R3, RZ, 0x3c, !PT ;  /* 0x0000000300007212 */ /* 0x000fe200078e3cff */
[----:B------:R-:W-:Y:S01]  /*2740*/  IMAD.SHL.U32 R3, R5, 0x10, RZ ;  /* 0x0000001005037824 */ /* 0x000fe200078e00ff */
[----:B------:R-:W-:-:S03]  /*2750*/  LOP3.LUT R7, R7, R6, RZ, 0x3c, !PT ;  /* 0x0000000607077212 */ /* 0x000fc600078e3cff */
[----:B------:R-:W-:-:S05]  /*2760*/  IMAD.SHL.U32 R2, R0, 0x2, RZ ;  /* 0x0000000200027824 */ /* 0x000fca00078e00ff */
[----:B------:R-:W-:-:S04]  /*2770*/  LOP3.LUT R2, R0, R2, R3, 0x96, !PT ;  /* 0x0000000200027212 */ /* 0x000fc800078e9603 */
[----:B------:R-:W-:Y:S01]  /*2780*/  LOP3.LUT R5, R2, R5, RZ, 0x3c, !PT ;  /* 0x0000000502057212 */ /* 0x000fe200078e3cff */
[----:B------:R-:W-:Y:S01]  /*2790*/  IMAD.SHL.U32 R2, R7, 0x2, RZ ;  /* 0x0000000207027824 */ /* 0x000fe200078e00ff */
[----:B--2---:R-:W-:Y:S02]  /*27a0*/  LEA R6, P0, R10, UR4, 0x3 ;  /* 0x000000040a067c11 */ /* 0x004fe4000f8018ff */
[----:B-1----:R-:W-:Y:S01]  /*27b0*/  LOP3.LUT R8, R8, 0xaad26b49, RZ, 0x3c, !PT ;  /* 0xaad26b4908087812 */ /* 0x002fe200078e3cff */
[----:B------:R-:W-:Y:S01]  /*27c0*/  IMAD.SHL.U32 R0, R5, 0x10, RZ ;  /* 0x0000001005007824 */ /* 0x000fe200078e00ff */
[----:B------:R-:W-:-:S03]  /*27d0*/  LOP3.LUT R9, R9, 0xf7dcefdd, RZ, 0x3c, !PT ;  /* 0xf7dcefdd09097812 */ /* 0x000fc600078e3cff */
[----:B------:R-:W-:Y:S01]  /*27e0*/  IMAD R8, R8, 0x4182bed5, RZ ;  /* 0x4182bed508087824 */ /* 0x000fe200078e02ff */
[----:B------:R-:W-:Y:S01]  /*27f0*/  LOP3.LUT R0, R7, R2, R0, 0x96, !PT ;  /* 0x0000000207007212 */ /* 0x000fe200078e9600 */
[----:B------:R-:W-:Y:S01]  /*2800*/  IMAD R9, R9, -0x658354e5, RZ ;  /* 0x9a7cab1b09097824 */ /* 0x000fe200078e02ff */
[----:B------:R-:W-:Y:S02]  /*2810*/  SHF.R.S32.HI R7, RZ, 0x1f, R10 ;  /* 0x0000001fff077819 */ /* 0x000fe4000001140a */
[----:B------:R-:W-:Y:S02]  /*2820*/  LOP3.LUT R0, R0, R5, RZ, 0x3c, !PT ;  /* 0x0000000500007212 */ /* 0x000fe400078e3cff */
[----:B------:R-:W-:Y:S01]  /*2830*/  IADD3 R8, PT, PT, R8, 0x64f0c9, R9 ;  /* 0x0064f0c908087810 */ /* 0x000fe20007ffe009 */
[----:B------:R-:W-:Y:S01]  /*2840*/  IMAD.MOV.U32 R9, RZ, RZ, 0x3ca00000 ;  /* 0x3ca00000ff097424 */ /* 0x000fe200078e00ff */
[----:B------:R-:W-:Y:S02]  /*2850*/  LEA.HI.X R7, R10, UR5, R7, 0x3, P0 ;  /* 0x000000050a077c11 */ /* 0x000fe400080f1c07 */
[----:B------:R-:W-:-:S02]  /*2860*/  IADD3 R0, PT, PT, R8, 0xb0f8a, R0 ;  /* 0x000b0f8a08007810 */ /* 0x000fc40007ffe000 */
[----:B------:R-:W-:Y:S01]  /*2870*/  IADD3 R5, PT, PT, R8, 0x587c5, R5 ;  /* 0x000587c508057810 */ /* 0x000fe20007ffe005 */
[----:B------:R-:W-:Y:S02]  /*2880*/  IMAD.MOV.U32 R8, RZ, RZ, 0x0 ;  /* 0x00000000ff087424 */ /* 0x000fe400078e00ff */
[----:B------:R-:W-:-:S03]  /*2890*/  IMAD.WIDE.U32 R2, R0, 0x200000, RZ ;  /* 0x0020000000027825 */ /* 0x000fc600078e00ff */
[----:B------:R-:W-:Y:S01]  /*28a0*/  LOP3.LUT R4, R2, R5, RZ, 0x3c, !PT ;  /* 0x0000000502047212 */ /* 0x000fe200078e3cff */
[----:B------:R-:W-:-:S04]  /*28b0*/  IMAD.MOV.U32 R5, RZ, RZ, R3 ;  /* 0x000000ffff057224 */ /* 0x000fc800078e0003 */
[----:B------:R-:W0:Y:S02]  /*28c0*/  I2F.F64.U64 R2, R4 ;  /* 0x0000000400027312 */ /* 0x000e240000301800 */
[----:B0-----:R-:W-:-:S07]  /*28d0*/  DFMA R2, R2, R8, 5.5511151231257827021e-17 ;  /* 0x3c9000000202742b */ /* 0x001fce0000000008 */
[----:B------:R-:W-:Y:S01]  /*28e0*/  STG.E.64 desc[UR6][R6.64], R2 ;  /* 0x0000000206007986 */ /* 0x000fe2000c101b06 */
[----:B------:R-:W-:Y:S05]  /*28f0*/  EXIT ;  /* 0x000000000000794d */ /* 0x000fea0003800000 */
.L_x_12:
        /* <DEDUP_REMOVED lines=16> */
.L_x_23:


//--------------------- .text._Z20identity_plus_kernelPKfPfi --------------------------
	.section	.text._Z20identity_plus_kernelPKfPfi,"ax",@progbits
	.align	128
        .global         _Z20identity_plus_kernelPKfPfi
        .type           _Z20identity_plus_kernelPKfPfi,@function
        .size           _Z20identity_plus_kernelPKfPfi,(.L_x_24 - _Z20identity_plus_kernelPKfPfi)
        .other          _Z20identity_plus_kernelPKfPfi,@"STO_CUDA_ENTRY STV_DEFAULT"
_Z20identity_plus_kernelPKfPfi:
.text._Z20identity_plus_kernelPKfPfi:
[----:B------:R-:W-:Y:S01]  /*0000*/  LDC R1, c[0x0][0x37c] ;  /* 0x0000df00ff017b82 */ /* 0x000fe20000000800 */
[----:B------:R-:W0:Y:S07]  /*0010*/  S2R R3, SR_TID.X ;  /* 0x0000000000037919 */ /* 0x000e2e0000002100 */
[----:B------:R-:W0:Y:S08]  /*0020*/  S2UR UR4, SR_CTAID.X ;  /* 0x00000000000479c3 */ /* 0x000e300000002500 */
[----:B------:R-:W0:Y:S08]  /*0030*/  LDC R0, c[0x0][0x360] ;  /* 0x0000d800ff007b82 */ /* 0x000e300000000800 */
[----:B------:R-:W1:Y:S01]  /*0040*/  LDC R5, c[0x0][0x390] ;  /* 0x0000e400ff057b82 */ /* 0x000e620000000800 */
[----:B0-----:R-:W-:-:S02]  /*0050*/  IMAD R0, R0, UR4, R3 ;  /* 0x0000000400007c24 */ /* 0x001fc4000f8e0203 */
[----:B-1----:R-:W-:-:S05]  /*0060*/  IMAD R3, R5, R5, RZ ;  /* 0x0000000505037224 */ /* 0x002fca00078e02ff */
[----:B------:R-:W-:-:S13]  /*0070*/  ISETP.GE.AND P0, PT, R0, R3, PT ;  /* 0x000000030000720c */ /* 0x000fda0003f06270 */
[----:B------:R-:W-:Y:S05]  /*0080*/  @P0 EXIT ;  /* 0x000000000000094d */ /* 0x000fea0003800000 */
[----:B------:R-:W-:Y:S01]  /*0090*/  IABS R7, R5 ;  /* 0x0000000500077213 */ /* 0x000fe20000000000 */
[----:B------:R-:W0:Y:S03]  /*00a0*/  LDCU.64 UR4, c[0x0][0x358] ;  /* 0x00006b00ff0477ac */ /* 0x000e260008000a00 */
[----:B------:R-:W1:Y:S08]  /*00b0*/  I2F.RP R4, R7 ;  /* 0x0000000700047306 */ /* 0x000e700000209400 */
[----:B-1----:R-:W1:Y:S02]  /*00c0*/  MUFU.RCP R4, R4 ;  /* 0x0000000400047308 */ /* 0x002e640000001000 */
[----:B-1----:R-:W-:-:S06]  /*00d0*/  IADD3 R2, PT, PT, R4, 0xffffffe, RZ ;  /* 0x0ffffffe04027810 */ /* 0x002fcc0007ffe0ff */
[----:B------:R1:W2:Y:S02]  /*00e0*/  F2I.FTZ.U32.TRUNC.NTZ R3, R2 ;  /* 0x0000000200037305 */ /* 0x0002a4000021f000 */
[----:B-1----:R-:W-:Y:S01]  /*00f0*/  IMAD.MOV.U32 R2, RZ, RZ, RZ ;  /* 0x000000ffff027224 */ /* 0x002fe200078e00ff */
[----:B--2---:R-:W-:-:S05]  /*0100*/  IADD3 R6, PT, PT, RZ, -R3, RZ ;  /* 0x80000003ff067210 */ /* 0x004fca0007ffe0ff */
[----:B------:R-:W-:Y:S01]  /*0110*/  IMAD R9, R6, R7, RZ ;  /* 0x0000000706097224 */ /* 0x000fe200078e02ff */
[----:B------:R-:W-:-:S03]  /*0120*/  IABS R6, R0 ;  /* 0x0000000000067213 */ /* 0x000fc60000000000 */
[----:B------:R-:W-:Y:S01]  /*0130*/  IMAD.HI.U32 R3, R3, R9, R2 ;  /* 0x0000000903037227 */ /* 0x000fe200078e0002 */
[----:B------:R-:W-:-:S04]  /*0140*/  LOP3.LUT R2, R0, R5, RZ, 0x3c, !PT ;  /* 0x0000000500027212 */ /* 0x000fc800078e3cff */
[----:B------:R-:W-:Y:S01]  /*0150*/  ISETP.GE.AND P1, PT, R2, RZ, PT ;  /* 0x000000ff0200720c */ /* 0x000fe20003f26270 */
[----:B------:R-:W-:-:S05]  /*0160*/  IMAD.HI.U32 R3, R3, R6, RZ ;  /* 0x0000000603037227 */ /* 0x000fca00078e00ff */
[----:B------:R-:W-:-:S05]  /*0170*/  IADD3 R4, PT, PT, -R3, RZ, RZ ;  /* 0x000000ff03047210 */ /* 0x000fca0007ffe1ff */
[----:B------:R-:W-:-:S05]  /*0180*/  IMAD R4, R7, R4, R6 ;  /* 0x0000000407047224 */ /* 0x000fca00078e0206 */
[----:B------:R-:W-:-:S13]  /*0190*/  ISETP.GT.U32.AND P2, PT, R7, R4, PT ;  /* 0x000000040700720c */ /* 0x000fda0003f44070 */
[----:B------:R-:W-:Y:S01]  /*01a0*/  @!P2 IMAD.IADD R4, R4, 0x1, -R7 ;  /* 0x000000010404a824 */ /* 0x000fe200078e0a07 */
[----:B------:R-:W-:Y:S02]  /*01b0*/  @!P2 IADD3 R3, PT, PT, R3, 0x1, RZ ;  /* 0x000000010303a810 */ /* 0x000fe40007ffe0ff */
[----:B------:R-:W-:Y:S02]  /*01c0*/  ISETP.NE.AND P2, PT, R5, RZ, PT ;  /* 0x000000ff0500720c */ /* 0x000fe40003f45270 */
[----:B------:R-:W-:-:S13]  /*01d0*/  ISETP.GE.U32.AND P0, PT, R4, R7, PT ;  /* 0x000000070400720c */ /* 0x000fda0003f06070 */
[----:B------:R-:W-:-:S05]  /*01e0*/  @P0 VIADD R3, R3, 0x1 ;  /* 0x0000000103030836 */ /* 0x000fca0000000000 */
[----:B------:R-:W-:Y:S02]  /*01f0*/  @!P1 IADD3 R3, PT, PT, -R3, RZ, RZ ;  /* 0x000000ff03039210 */ /* 0x000fe40007ffe1ff */
[----:B------:R-:W-:-:S04]  /*0200*/  @!P2 LOP3.LUT R3, RZ, R5, RZ, 0x33, !PT ;  /* 0x00000005ff03a212 */ /* 0x000fc800078e33ff */
[----:B------:R-:W-:-:S05]  /*0210*/  IADD3 R2, PT, PT, -R3, RZ, RZ ;  /* 0x000000ff03027210 */ /* 0x000fca0007ffe1ff */
[----:B------:R-:W-:-:S05]  /*0220*/  IMAD R2, R5, R2, R0 ;  /* 0x0000000205027224 */ /* 0x000fca00078e0200 */
[----:B------:R-:W-:-:S13]  /*0230*/  ISETP.NE.AND P0, PT, R3, R2, PT ;  /* 0x000000020300720c */ /* 0x000fda0003f05270 */
[----:B0-----:R-:W-:Y:S05]  /*0240*/  @P0 BRA `(.L_x_13) ;  /* 0x0000000000200947 */ /* 0x001fea0003800000 */
[----:B------:R-:W0:Y:S08]  /*0250*/  LDC.64 R2, c[0x0][0x380] ;  /* 0x0000e000ff027b82 */ /* 0x000e300000000a00 */
[----:B------:R-:W1:Y:S01]  /*0260*/  LDC.64 R4, c[0x0][0x388] ;  /* 0x0000e200ff047b82 */ /* 0x000e620000000a00 */
[----:B0-----:R-:W-:-:S06]  /*0270*/  IMAD.WIDE R2, R0, 0x4, R2 ;  /* 0x0000000400027825 */ /* 0x001fcc00078e0202 */
[----:B------:R-:W2:Y:S01]  /*0280*/  LDG.E R2, desc[UR4][R2.64] ;  /* 0x0000000402027981 */ /* 0x000ea2000c1e1900 */
[----:B-1----:R-:W-:-:S04]  /*0290*/  IMAD.WIDE R4, R0, 0x4, R4 ;  /* 0x0000000400047825 */ /* 0x002fc800078e0204 */
[----:B--2---:R-:W-:-:S05]  /*02a0*/  FADD R7, R2, 1 ;  /* 0x3f80000002077421 */ /* 0x004fca0000000000 */
[----:B------:R-:W-:Y:S01]  /*02b0*/  STG.E desc[UR4][R4.64], R7 ;  /* 0x0000000704007986 */ /* 0x000fe2000c101904 */
[----:B------:R-:W-:Y:S05]  /*02c0*/  EXIT ;  /* 0x000000000000794d */ /* 0x000fea0003800000 */
.L_x_13:
[----:B------:R-:W0:Y:S08]  /*02d0*/  LDC.64 R2, c[0x0][0x380] ;  /* 0x0000e000ff027b82 */ /* 0x000e300000000a00 */
[----:B------:R-:W1:Y:S01]  /*02e0*/  LDC.64 R4, c[0x0][0x388] ;  /* 0x0000e200ff047b82 */ /* 0x000e620000000a00 */
[----:B0-----:R-:W-:-:S06]  /*02f0*/  IMAD.WIDE R2, R0, 0x4, R2 ;  /* 0x0000000400027825 */ /* 0x001fcc00078e0202 */
[----:B------:R-:W2:Y:S01]  /*0300*/  LDG.E R3, desc[UR4][R2.64] ;  /* 0x0000000402037981 */ /* 0x000ea2000c1e1900 */
[----:B-1----:R-:W-:-:S05]  /*0310*/  IMAD.WIDE R4, R0, 0x4, R4 ;  /* 0x0000000400047825 */ /* 0x002fca00078e0204 */
[----:B--2---:R-:W-:Y:S01]  /*0320*/  STG.E desc[UR4][R4.64], R3 ;  /* 0x0000000304007986 */ /* 0x004fe2000c101904 */
[----:B------:R-:W-:Y:S05]  /*0330*/  EXIT ;  /* 0x000000000000794d */ /* 0x000fea0003800000 */
.L_x_14:
        /* <DEDUP_REMOVED lines=12> */
.L_x_24:


//--------------------- .text._Z21identity_minus_kernelPKfPfi --------------------------
	.section	.text._Z21identity_minus_kernelPKfPfi,"ax",@progbits
	.align	128
        .global         _Z21identity_minus_kernelPKfPfi
        .type           _Z21identity_minus_kernelPKfPfi,@function
        .size           _Z21identity_minus_kernelPKfPfi,(.L_x_25 - _Z21identity_minus_kernelPKfPfi)
        .other          _Z21identity_minus_kernelPKfPfi,@"STO_CUDA_ENTRY STV_DEFAULT"
_Z21identity_minus_kernelPKfPfi:
.text._Z21identity_minus_kernelPKfPfi:
        /* <DEDUP_REMOVED lines=42> */
[----:B--2---:R-:W-:-:S05]  /*02a0*/  FADD R7, -R2, 1 ;  /* 0x3f80000002077421 */ /* 0x004fca0000000100 */
[----:B------:R-:W-:Y:S01]  /*02b0*/  STG.E desc[UR4][R4.64], R7 ;  /* 0x0000000704007986 */ /* 0x000fe2000c101904 */
[----:B------:R-:W-:Y:S05]  /*02c0*/  EXIT ;  /* 0x000000000000794d */ /* 0x000fea0003800000 */
.L_x_15:
[----:B------:R-:W0:Y:S08]  /*02d0*/  LDC.64 R2, c[0x0][0x380] ;  /* 0x0000e000ff027b82 */ /* 0x000e300000000a00 */
[----:B------:R-:W1:Y:S01]  /*02e0*/  LDC.64 R4, c[0x0][0x388] ;  /* 0x0000e200ff047b82 */ /* 0x000e620000000a00 */
[----:B0-----:R-:W-:-:S06]  /*02f0*/  IMAD.WIDE R2, R0, 0x4, R2 ;  /* 0x0000000400027825 */ /* 0x001fcc00078e0202 */
[----:B------:R-:W2:Y:S01]  /*0300*/  LDG.E R2, desc[UR4][R2.64] ;  /* 0x0000000402027981 */ /* 0x000ea2000c1e1900 */
[----:B-1----:R-:W-:-:S04]  /*0310*/  IMAD.WIDE R4, R0, 0x4, R4 ;  /* 0x0000000400047825 */ /* 0x002fc800078e0204 */
[----:B--2---:R-:W-:-:S05]  /*0320*/  FADD R7, -R2, -RZ ;  /* 0x800000ff02077221 */ /* 0x004fca0000000100 */
[----:B------:R-:W-:Y:S01]  /*0330*/  STG.E desc[UR4][R4.64], R7 ;  /* 0x0000000704007986 */ /* 0x000fe2000c101904 */
[----:B------:R-:W-:Y:S05]  /*0340*/  EXIT ;  /* 0x000000000000794d */ /* 0x000fea0003800000 */
.L_x_16:
        /* <DEDUP_REMOVED lines=11> */
.L_x_25:


//--------------------- .text._Z21float4_to_half_kernelPK6float4P7__half2m --------------------------
	.section	.text._Z21float4_to_half_kernelPK6float4P7__half2m,"ax",@progbits
	.align	128
        .global         _Z21float4_to_half_kernelPK6float4P7__half2m
        .type           _Z21float4_to_half_kernelPK6float4P7__half2m,@function
        .size           _Z21float4_to_half_kernelPK6float4P7__half2m,(.L_x_26 - _Z21float4_to_half_kernelPK6float4P7__half2m)
        .other          _Z21float4_to_half_kernelPK6float4P7__half2m,@"STO_CUDA_ENTRY STV_DEFAULT"
_Z21float4_to_half_kernelPK6float4P7__half2m:
.text._Z21float4_to_half_kernelPK6float4P7__half2m:
[----:B------:R-:W-:Y:S01]  /*0000*/  LDC R1, c[0x0][0x37c] ;  /* 0x0000df00ff017b82 */ /* 0x000fe20000000800 */
[----:B------:R-:W0:Y:S07]  /*0010*/  S2R R3, SR_TID.X ;  /* 0x0000000000037919 */ /* 0x000e2e0000002100 */
[----:B------:R-:W0:Y:S01]  /*0020*/  S2UR UR4, SR_CTAID.X ;  /* 0x00000000000479c3 */ /* 0x000e220000002500 */
[----:B------:R-:W1:Y:S07]  /*0030*/  LDCU.64 UR6, c[0x0][0x390] ;  /* 0x00007200ff0677ac */ /* 0x000e6e0008000a00 */
[----:B------:R-:W0:Y:S02]  /*0040*/  LDC R0, c[0x0][0x360] ;  /* 0x0000d800ff007b82 */ /* 0x000e240000000800 */
[----:B0-----:R-:W-:-:S05]  /*0050*/  IMAD R0, R0, UR4, R3 ;  /* 0x0000000400007c24 */ /* 0x001fca000f8e0203 */
[----:B-1----:R-:W-:-:S04]  /*0060*/  ISETP.GE.U32.AND P0, PT, R0, UR6, PT ;  /* 0x0000000600007c0c */ /* 0x002fc8000bf06070 */
[----:B------:R-:W-:-:S13]  /*0070*/  ISETP.GE.U32.AND.EX P0, PT, RZ, UR7, PT, P0 ;  /* 0x00000007ff007c0c */ /* 0x000fda000bf06100 */
[----:B------:R-:W-:Y:S05]  /*0080*/  @P0 EXIT ;  /* 0x000000000000094d */ /* 0x000fea0003800000 */
[----:B------:R-:W0:Y:S01]  /*0090*/  LDCU.128 UR8, c[0x0][0x380] ;  /* 0x00007000ff0877ac */ /* 0x000e220008000c00 */
[----:B------:R-:W1:Y:S01]  /*00a0*/  LDCU.64 UR4, c[0x0][0x358] ;  /* 0x00006b00ff0477ac */ /* 0x000e620008000a00 */
[----:B0-----:R-:W-:-:S04]  /*00b0*/  LEA R4, P0, R0, UR8, 0x4 ;  /* 0x0000000800047c11 */ /* 0x001fc8000f8020ff */
[----:B------:R-:W-:-:S06]  /*00c0*/  LEA.HI.X R5, R0, UR9, RZ, 0x4, P0 ;  /* 0x0000000900057c11 */ /* 0x000fcc00080f24ff */
[----:B-1----:R-:W2:Y:S01]  /*00d0*/  LDG.E.128.CONSTANT R4, desc[UR4][R4.64] ;  /* 0x0000000404047981 */ /* 0x002ea2000c1e9d00 */
[----:B------:R-:W-:-:S04]  /*00e0*/  LEA R2, P0, R0, UR10, 0x3 ;  /* 0x0000000a00027c11 */ /* 0x000fc8000f8018ff */
[----:B------:R-:W-:Y:S02]  /*00f0*/  LEA.HI.X R3, R0, UR11, RZ, 0x3, P0 ;  /* 0x0000000b00037c11 */ /* 0x000fe400080f1cff */
[----:B--2---:R-:W-:Y:S02]  /*0100*/  F2FP.F16.F32.PACK_AB R9, R5, R4 ;  /* 0x000000040509723e */ /* 0x004fe400000000ff */
[----:B------:R-:W-:-:S03]  /*0110*/  F2FP.F16.F32.PACK_AB R7, R7, R6 ;  /* 0x000000060707723e */ /* 0x000fc600000000ff */
[----:B------:R-:W-:Y:S04]  /*0120*/  STG.E desc[UR4][R2.64], R9 ;  /* 0x0000000902007986 */ /* 0x000fe8000c101904 */
[----:B------:R-:W-:Y:S01]  /*0130*/  STG.E desc[UR4][R2.64+0x4], R7 ;  /* 0x0000040702007986 */ /* 0x000fe2000c101904 */
[----:B------:R-:W-:Y:S05]  /*0140*/  EXIT ;  /* 0x000000000000794d */ /* 0x000fea0003800000 */
.L_x_17:
        /* <DEDUP_REMOVED lines=11> */
.L_x_26:


//--------------------- .text._Z19add_identity_kernelPfi --------------------------
	.section	.text._Z19add_identity_kernelPfi,"ax",@progbits
	.align	128
        .global         _Z19add_identity_kernelPfi
        .type           _Z19add_identity_kernelPfi,@function
        .size           _Z19add_identity_kernelPfi,(.L_x_27 - _Z19add_identity_kernelPfi)
        .other          _Z19add_identity_kernelPfi,@"STO_CUDA_ENTRY STV_DEFAULT"
_Z19add_identity_kernelPfi:
.text._Z19add_identity_kernelPfi:
        /* <DEDUP_REMOVED lines=9> */
[----:B------:R-:W-:-:S04]  /*0090*/  IABS R7, R4 ;  /* 0x0000000400077213 */ /* 0x000fc80000000000 */
[----:B------:R-:W0:Y:S08]  /*00a0*/  I2F.RP R0, R7 ;  /* 0x0000000700007306 */ /* 0x000e300000209400 */
[----:B0-----:R-:W0:Y:S02]  /*00b0*/  MUFU.RCP R0, R0 ;  /* 0x0000000000007308 */ /* 0x001e240000001000 */
[----:B0-----:R-:W-:-:S06]  /*00c0*/  VIADD R2, R0, 0xffffffe ;  /* 0x0ffffffe00027836 */ /* 0x001fcc0000000000 */
[----:B------:R0:W1:Y:S02]  /*00d0*/  F2I.FTZ.U32.TRUNC.NTZ R3, R2 ;  /* 0x0000000200037305 */ /* 0x000064000021f000 */
[----:B0-----:R-:W-:Y:S01]  /*00e0*/  IMAD.MOV.U32 R2, RZ, RZ, RZ ;  /* 0x000000ffff027224 */ /* 0x001fe200078e00ff */
[----:B-1----:R-:W-:-:S05]  /*00f0*/  IADD3 R6, PT, PT, RZ, -R3, RZ ;  /* 0x80000003ff067210 */ /* 0x002fca0007ffe0ff */
[----:B------:R-:W-:Y:S01]  /*0100*/  IMAD R9, R6, R7, RZ ;  /* 0x0000000706097224 */ /* 0x000fe200078e02ff */
[----:B------:R-:W-:-:S03]  /*0110*/  IABS R6, R5 ;  /* 0x0000000500067213 */ /* 0x000fc60000000000 */
[----:B------:R-:W-:-:S06]  /*0120*/  IMAD.HI.U32 R3, R3, R9, R2 ;  /* 0x0000000903037227 */ /* 0x000fcc00078e0002 */
[----:B------:R-:W-:-:S05]  /*0130*/  IMAD.HI.U32 R3, R3, R6, RZ ;  /* 0x0000000603037227 */ /* 0x000fca00078e00ff */
[----:B------:R-:W-:-:S05]  /*0140*/  IADD3 R0, PT, PT, -R3, RZ, RZ ;  /* 0x000000ff03007210 */ /* 0x000fca0007ffe1ff */
[----:B------:R-:W-:-:S05]  /*0150*/  IMAD R0, R7, R0, R6 ;  /* 0x0000000007007224 */ /* 0x000fca00078e0206 */
[----:B------:R-:W-:-:S13]  /*0160*/  ISETP.GT.U32.AND P2, PT, R7, R0, PT ;  /* 0x000000000700720c */ /* 0x000fda0003f44070 */
[----:B------:R-:W-:Y:S01]  /*0170*/  @!P2 IMAD.IADD R0, R0, 0x1, -R7 ;  /* 0x000000010000a824 */ /* 0x000fe200078e0a07 */
[----:B------:R-:W-:Y:S02]  /*0180*/  @!P2 IADD3 R3, PT, PT, R3, 0x1, RZ ;  /* 0x000000010303a810 */ /* 0x000fe40007ffe0ff */
[----:B------:R-:W-:Y:S02]  /*0190*/  ISETP.NE.AND P2, PT, R4, RZ, PT ;  /* 0x000000ff0400720c */ /* 0x000fe40003f45270 */
[----:B------:R-:W-:Y:S02]  /*01a0*/  ISETP.GE.U32.AND P0, PT, R0, R7, PT ;  /* 0x000000070000720c */ /* 0x000fe40003f06070 */
[----:B------:R-:W-:-:S04]  /*01b0*/  LOP3.LUT R0, R5, R4, RZ, 0x3c, !PT ;  /* 0x0000000405007212 */ /* 0x000fc800078e3cff */
[----:B------:R-:W-:-:S07]  /*01c0*/  ISETP.GE.AND P1, PT, R0, RZ, PT ;  /* 0x000000ff0000720c */ /* 0x000fce0003f26270 */
[----:B------:R-:W-:-:S06]  /*01d0*/  @P0 VIADD R3, R3, 0x1 ;  /* 0x0000000103030836 */ /* 0x000fcc0000000000 */
[----:B------:R-:W-:Y:S02]  /*01e0*/  @!P1 IADD3 R3, PT, PT, -R3, RZ, RZ ;  /* 0x000000ff03039210 */ /* 0x000fe40007ffe1ff */
[----:B------:R-:W-:-:S05]  /*01f0*/  @!P2 LOP3.LUT R3, RZ, R4, RZ, 0x33, !PT ;  /* 0x00000004ff03a212 */ /* 0x000fca00078e33ff */
[----:B------:R-:W-:-:S04]  /*0200*/  IMAD.MOV R0, RZ, RZ, -R3 ;  /* 0x000000ffff007224 */ /* 0x000fc800078e0a03 */
[----:B------:R-:W-:-:S05]  /*0210*/  IMAD R0, R4, R0, R5 ;  /* 0x0000000004007224 */ /* 0x000fca00078e0205 */
[----:B------:R-:W-:-:S13]  /*0220*/  ISETP.NE.AND P0, PT, R3, R0, PT ;  /* 0x000000000300720c */ /* 0x000fda0003f05270 */
[----:B------:R-:W-:Y:S05]  /*0230*/  @P0 EXIT ;  /* 0x000000000000094d */ /* 0x000fea0003800000 */
[----:B------:R-:W0:Y:S01]  /*0240*/  LDC.64 R2, c[0x0][0x380] ;  /* 0x0000e000ff027b82 */ /* 0x000e220000000a00 */
[----:B------:R-:W1:Y:S01]  /*0250*/  LDCU.64 UR4, c[0x0][0x358] ;  /* 0x00006b00ff0477ac */ /* 0x000e620008000a00 */
[----:B0-----:R-:W-:-:S05]  /*0260*/  IMAD.WIDE R2, R5, 0x4, R2 ;  /* 0x0000000405027825 */ /* 0x001fca00078e0202 */
[----:B-1----:R-:W2:Y:S02]  /*0270*/  LDG.E R0, desc[UR4][R2.64] ;  /* 0x0000000402007981 */ /* 0x002ea4000c1e1900 */
[----:B--2---:R-:W-:-:S05]  /*0280*/  FADD R5, R0, 1 ;  /* 0x3f80000000057421 */ /* 0x004fca0000000000 */
[----:B------:R-:W-:Y:S01]  /*0290*/  STG.E desc[UR4][R2.64], R5 ;  /* 0x0000000502007986 */ /* 0x000fe2000c101904 */
[----:B------:R-:W-:Y:S05]  /*02a0*/  EXIT ;  /* 0x000000000000794d */ /* 0x000fea0003800000 */
.L_x_18:
        /* <DEDUP_REMOVED lines=13> */
.L_x_27:


//--------------------- .text._Z21build_identity_kernelPfi --------------------------
	.section	.text._Z21build_identity_kernelPfi,"ax",@progbits
	.align	128
        .global         _Z21build_identity_kernelPfi
        .type           _Z21build_identity_kernelPfi,@function
        .size           _Z21build_identity_kernelPfi,(.L_x_28 - _Z21build_identity_kernelPfi)
        .other          _Z21build_identity_kernelPfi,@"STO_CUDA_ENTRY STV_DEFAULT"
_Z21build_identity_kernelPfi:
.text._Z21build_identity_kernelPfi:
        /* <DEDUP_REMOVED lines=13> */
[----:B-1----:R-:W-:-:S06]  /*00d0*/  VIADD R2, R0, 0xffffffe ;  /* 0x0ffffffe00027836 */ /* 0x002fcc0000000000 */
[----:B------:R1:W2:Y:S02]  /*00e0*/  F2I.FTZ.U32.TRUNC.NTZ R3, R2 ;  /* 0x0000000200037305 */ /* 0x0002a4000021f000 */
[----:B-1----:R-:W-:Y:S02]  /*00f0*/  HFMA2 R2, -RZ, RZ, 0, 0 ;  /* 0x00000000ff027431 */ /* 0x002fe400000001ff */
[----:B--2---:R-:W-:-:S04]  /*0100*/  IMAD.MOV R6, RZ, RZ, -R3 ;  /* 0x000000ffff067224 */ /* 0x004fc800078e0a03 */
[----:B------:R-:W-:Y:S01]  /*0110*/  IMAD R9, R6, R7, RZ ;  /* 0x0000000706097224 */ /* 0x000fe200078e02ff */
[----:B------:R-:W-:-:S03]  /*0120*/  IABS R6, R5 ;  /* 0x0000000500067213 */ /* 0x000fc60000000000 */
[----:B------:R-:W-:-:S06]  /*0130*/  IMAD.HI.U32 R3, R3, R9, R2 ;  /* 0x0000000903037227 */ /* 0x000fcc00078e0002 */
[----:B------:R-:W-:-:S04]  /*0140*/  IMAD.HI.U32 R3, R3, R6, RZ ;  /* 0x0000000603037227 */ /* 0x000fc800078e00ff */
[----:B------:R-:W-:-:S04]  /*0150*/  IMAD.MOV R0, RZ, RZ, -R3 ;  /* 0x000000ffff007224 */ /* 0x000fc800078e0a03 */
[----:B------:R-:W-:-:S05]  /*0160*/  IMAD R0, R7, R0, R6 ;  /* 0x0000000007007224 */ /* 0x000fca00078e0206 */
[----:B------:R-:W-:-:S13]  /*0170*/  ISETP.GT.U32.AND P2, PT, R7, R0, PT ;  /* 0x000000000700720c */ /* 0x000fda0003f44070 */
[-C--:B------:R-:W-:Y:S01]  /*0180*/  @!P2 IADD3 R0, PT, PT, R0, -R7.reuse, RZ ;  /* 0x800000070000a210 */ /* 0x080fe20007ffe0ff */
[----:B------:R-:W-:Y:S01]  /*0190*/  @!P2 VIADD R3, R3, 0x1 ;  /* 0x000000010303a836 */ /* 0x000fe20000000000 */
[----:B------:R-:W-:Y:S02]  /*01a0*/  ISETP.NE.AND P2, PT, R4, RZ, PT ;  /* 0x000000ff0400720c */ /* 0x000fe40003f45270 */
[----:B------:R-:W-:Y:S02]  /*01b0*/  ISETP.GE.U32.AND P0, PT, R0, R7, PT ;  /* 0x000000070000720c */ /* 0x000fe40003f06070 */
[----:B------:R-:W-:-:S04]  /*01c0*/  LOP3.LUT R0, R5, R4, RZ, 0x3c, !PT ;  /* 0x0000000405007212 */ /* 0x000fc800078e3cff */
[----:B------:R-:W-:-:S07]  /*01d0*/  ISETP.GE.AND P1, PT, R0, RZ, PT ;  /* 0x000000ff0000720c */ /* 0x000fce0003f26270 */
[----:B------:R-:W-:-:S05]  /*01e0*/  @P0 IADD3 R3, PT, PT, R3, 0x1, RZ ;  /* 0x0000000103030810 */ /* 0x000fca0007ffe0ff */
[----:B------:R-:W-:Y:S02]  /*01f0*/  IMAD.MOV.U32 R0, RZ, RZ, R3 ;  /* 0x000000ffff007224 */ /* 0x000fe400078e0003 */
[----:B------:R-:W1:Y:S03]  /*0200*/  LDC.64 R2, c[0x0][0x380] ;  /* 0x0000e000ff027b82 */ /* 0x000e660000000a00 */
[----:B------:R-:W-:Y:S02]  /*0210*/  @!P1 IADD3 R0, PT, PT, -R0, RZ, RZ ;  /* 0x000000ff00009210 */ /* 0x000fe40007ffe1ff */
[----:B------:R-:W-:-:S05]  /*0220*/  @!P2 LOP3.LUT R0, RZ, R4, RZ, 0x33, !PT ;  /* 0x00000004ff00a212 */ /* 0x000fca00078e33ff */
[----:B------:R-:W-:-:S04]  /*0230*/  IMAD.MOV R7, RZ, RZ, -R0 ;  /* 0x000000ffff077224 */ /* 0x000fc800078e0a00 */
[----:B------:R-:W-:-:S05]  /*0240*/  IMAD R7, R4, R7, R5 ;  /* 0x0000000704077224 */ /* 0x000fca00078e0205 */
[----:B------:R-:W-:Y:S01]  /*0250*/  ISETP.NE.AND P0, PT, R0, R7, PT ;  /* 0x000000070000720c */ /* 0x000fe20003f05270 */
[----:B-1----:R-:W-:-:S03]  /*0260*/  IMAD.WIDE R2, R5, 0x4, R2 ;  /* 0x0000000405027825 */ /* 0x002fc600078e0202 */
[----:B------:R-:W-:-:S05]  /*0270*/  FSEL R5, RZ, 1, P0 ;  /* 0x3f800000ff057808 */ /* 0x000fca0000000000 */
[----:B0-----:R-:W-:Y:S01]  /*0280*/  STG.E desc[UR4][R2.64], R5 ;  /* 0x0000000502007986 */ /* 0x001fe2000c101904 */
[----:B------:R-:W-:Y:S05]  /*0290*/  EXIT ;  /* 0x000000000000794d */ /* 0x000fea0003800000 */
.L_x_19:
        /* <DEDUP_REMOVED lines=14> */
.L_x_28:


//--------------------- .text._Z30convert_float_to_double_kernelPKfPdi --------------------------
	.section	.text._Z30convert_float_to_double_kernelPKfPdi,"ax",@progbits
	.align	128
        .global         _Z30convert_float_to_double_kernelPKfPdi
        .type           _Z30convert_float_to_double_kernelPKfPdi,@function
        .size           _Z30convert_float_to_double_kernelPKfPdi,(.L_x_29 - _Z30convert_float_to_double_kernelPKfPdi)
        .other          _Z30convert_float_to_double_kernelPKfPdi,@"STO_CUDA_ENTRY STV_DEFAULT"
_Z30convert_float_to_double_kernelPKfPdi:
.text._Z30convert_float_to_double_kernelPKfPdi:
[----:B------:R-:W-:Y:S01]  /*0000*/  LDC R1, c[0x0][0x37c] ;  /* 0x0000df00ff017b82 */ /* 0x000fe20000000800 */
[----:B------:R-:W0:Y:S07]  /*0010*/  S2R R0, SR_TID.X ;  /* 0x0000000000007919 */ /* 0x000e2e0000002100 */
[----:B------:R-:W0:Y:S01]  /*0020*/  S2UR UR4, SR_CTAID.X ;  /* 0x00000000000479c3 */ /* 0x000e220000002500 */
[----:B------:R-:W1:Y:S07]  /*0030*/  LDCU UR5, c[0x0][0x390] ;  /* 0x00007200ff0577ac */ /* 0x000e6e0008000800 */
[----:B------:R-:W0:Y:S02]  /*0040*/  LDC R9, c[0x0][0x360] ;  /* 0x0000d800ff097b82 */ /* 0x000e240000000800 */
[----:B0-----:R-:W-:-:S05]  /*0050*/  IMAD R9, R9, UR4, R0 ;  /* 0x0000000409097c24 */ /* 0x001fca000f8e0200 */
[----:B-1----:R-:W-:-:S13]  /*0060*/  ISETP.GE.AND P0, PT, R9, UR5, PT ;  /* 0x0000000509007c0c */ /* 0x002fda000bf06270 */
[----:B------:R-:W-:Y:S05]  /*0070*/  @P0 EXIT ;  /* 0x000000000000094d */ /* 0x000fea0003800000 */
[----:B------:R-:W0:Y:S01]  /*0080*/  LDC.64 R2, c[0x0][0x380] ;  /* 0x0000e000ff027b82 */ /* 0x000e220000000a00 */
[----:B------:R-:W1:Y:S07]  /*0090*/  LDCU.64 UR4, c[0x0][0x358] ;  /* 0x00006b00ff0477ac */ /* 0x000e6e0008000a00 */
[----:B------:R-:W2:Y:S01]  /*00a0*/  LDC.64 R6, c[0x0][0x388] ;  /* 0x0000e200ff067b82 */ /* 0x000ea20000000a00 */
[----:B0-----:R-:W-:-:S06]  /*00b0*/  IMAD.WIDE R2, R9, 0x4, R2 ;  /* 0x0000000409027825 */ /* 0x001fcc00078e0202 */
[----:B-1----:R-:W3:Y:S01]  /*00c0*/  LDG.E R2, desc[UR4][R2.64] ;  /* 0x0000000402027981 */ /* 0x002ee2000c1e1900 */
[----:B--2---:R-:W-:Y:S01]  /*00d0*/  IMAD.WIDE R6, R9, 0x8, R6 ;  /* 0x0000000809067825 */ /* 0x004fe200078e0206 */
[----:B---3--:R-:W0:Y:S04]  /*00e0*/  F2F.F64.F32 R4, R2 ;  /* 0x0000000200047310 */ /* 0x008e280000201800 */
[----:B0-----:R-:W-:Y:S01]  /*00f0*/  STG.E.64 desc[UR4][R6.64], R4 ;  /* 0x0000000406007986 */ /* 0x001fe2000c101b04 */
[----:B------:R-:W-:Y:S05]  /*0100*/  EXIT ;  /* 0x000000000000794d */ /* 0x000fea0003800000 */
.L_x_20:
        /* <DEDUP_REMOVED lines=15> */
.L_x_29:


//--------------------- .text._Z30convert_double_to_float_kernelPKdPfi --------------------------
	.section	.text._Z30convert_double_to_float_kernelPKdPfi,"ax",@progbits
	.align	128
        .global         _Z30convert_double_to_float_kernelPKdPfi
        .type           _Z30convert_double_to_float_kernelPKdPfi,@function
        .size           _Z30convert_double_to_float_kernelPKdPfi,(.L_x_30 - _Z30convert_double_to_float_kernelPKdPfi)
        .other          _Z30convert_double_to_float_kernelPKdPfi,@"STO_CUDA_ENTRY STV_DEFAULT"
_Z30convert_double_to_float_kernelPKdPfi:
.text._Z30convert_double_to_float_kernelPKdPfi:
        /* <DEDUP_REMOVED lines=12> */
[----:B-1----:R-:W3:Y:S01]  /*00c0*/  LDG.E.64 R2, desc[UR4][R2.64] ;  /* 0x0000000402027981 */ /* 0x002ee2000c1e1b00 */
[----:B--2---:R-:W-:Y:S01]  /*00d0*/  IMAD.WIDE R4, R7, 0x4, R4 ;  /* 0x0000000407047825 */ /* 0x004fe200078e0204 */
[----:B---3--:R-:W0:Y:S04]  /*00e0*/  F2F.F32.F64 R9, R2 ;  /* 0x0000000200097310 */ /* 0x008e280000301000 */
[----:B0-----:R-:W-:Y:S01]  /*00f0*/  STG.E desc[UR4][R4.64], R9 ;  /* 0x0000000904007986 */ /* 0x001fe2000c101904 */
[----:B------:R-:W-:Y:S05]  /*0100*/  EXIT ;  /* 0x000000000000794d */ /* 0x000fea0003800000 */
.L_x_21:
        /* <DEDUP_REMOVED lines=15> */
.L_x_30:


//--------------------- .nv.global.init           --------------------------
	.section	.nv.global.init,"aw",@progbits
	.align	4
.nv.global.init:
	.type		mrg32k3aM1SubSeq,@object
	.size		mrg32k3aM1SubSeq,(mrg32k3aM2SubSeq - mrg32k3aM1SubSeq)
mrg32k3aM1SubSeq:
        /*0000*/ 	.byte	0x0b, 0xcc, 0xee, 0x04, 0x73, 0x29, 0x8b, 0x6f, 0xf6, 0x53, 0x03, 0xf6, 0x23, 0xf6, 0xea, 0xda
        /* <DEDUP_REMOVED lines=125> */
	.type		mrg32k3aM2SubSeq,@object
	.size		mrg32k3aM2SubSeq,(mrg32k3aM1 - mrg32k3aM2SubSeq)
mrg32k3aM2SubSeq:
        /* <DEDUP_REMOVED lines=126> */
	.type		mrg32k3aM1,@object
	.size		mrg32k3aM1,(mrg32k3aM1Seq - mrg32k3aM1)
mrg32k3aM1:
        /* <DEDUP_REMOVED lines=144> */
	.type		mrg32k3aM1Seq,@object
	.size		mrg32k3aM1Seq,(mrg32k3aM2 - mrg32k3aM1Seq)
mrg32k3aM1Seq:
        /* <DEDUP_REMOVED lines=144> */
	.type		mrg32k3aM2,@object
	.size		mrg32k3aM2,(mrg32k3aM2Seq - mrg32k3aM2)
mrg32k3aM2:
        /* <DEDUP_REMOVED lines=144> */
	.type		mrg32k3aM2Seq,@object
	.size		mrg32k3aM2Seq,(precalc_xorwow_matrix - mrg32k3aM2Seq)
mrg32k3aM2Seq:
        /* <DEDUP_REMOVED lines=144> */
	.type		precalc_xorwow_matrix,@object
	.size		precalc_xorwow_matrix,(precalc_xorwow_offset_matrix - precalc_xorwow_matrix)
precalc_xorwow_matrix:
        /* <DEDUP_REMOVED lines=6400> */
	.type		precalc_xorwow_offset_matrix,@object
	.size		precalc_xorwow_offset_matrix,(.L_1 - precalc_xorwow_offset_matrix)
precalc_xorwow_offset_matrix:
        /* <DEDUP_REMOVED lines=6400> */
.L_1:


//--------------------- .nv.shared.reserved.0     --------------------------
	.section	.nv.shared.reserved.0,"aw",@nobits
	.weak		__nv_reservedSMEM_offset_0_alias
	.size		__nv_reservedSMEM_offset_0_alias, 0, 64
	.other		__nv_reservedSMEM_offset_0_alias,@"STO_CUDA_RESERVED_SHARED STV_DEFAULT"
__nv_reservedSMEM_offset_0_alias:
	.zero		0
	.zero		64


//--------------------- .nv.constant0._Z23fill_tridiagonal_kernelPdPKdS1_i --------------------------
	.section	.nv.constant0._Z23fill_tridiagonal_kernelPdPKdS1_i,"a",@progbits
	.sectionflags	@""
	.align	4
.nv.constant0._Z23fill_tridiagonal_kernelPdPKdS1_i:
	.zero		924


//--------------------- .nv.constant0._Z18fill_random_kernelPdim --------------------------
	.section	.nv.constant0._Z18fill_random_kernelPdim,"a",@progbits
	.sectionflags	@""
	.align	4
.nv.constant0._Z18fill_random_kernelPdim:
	.zero		920


//--------------------- .nv.constant0._Z20identity_plus_kernelPKfPfi --------------------------
	.section	.nv.constant0._Z20identity_plus_kernelPKfPfi,"a",@progbits
	.sectionflags	@""
	.align	4
.nv.constant0._Z20identity_plus_kernelPKfPfi:
	.zero		916


//--------------------- .nv.constant0._Z21identity_minus_kernelPKfPfi --------------------------
	.section	.nv.constant0._Z21identity_minus_kernelPKfPfi,"a",@progbits
	.sectionflags	@""
	.align	4
.nv.constant0._Z21identity_minus_kernelPKfPfi:
	.zero		916


//--------------------- .nv.constant0._Z21float4_to_half_kernelPK6float4P7__half2m --------------------------
	.section	.nv.constant0._Z21float4_to_half_kernelPK6float4P7__half2m,"a",@progbits
	.sectionflags	@""
	.align	4
.nv.constant0._Z21float4_to_half_kernelPK6float4P7__half2m:
	.zero		920


//--------------------- .nv.constant0._Z19add_identity_kernelPfi --------------------------
	.section	.nv.constant0._Z19add_identity_kernelPfi,"a",@progbits
	.sectionflags	@""
	.align	4
.nv.constant0._Z19add_identity_kernelPfi:
	.zero		908


//--------------------- .nv.constant0._Z21build_identity_kernelPfi --------------------------
	.section	.nv.constant0._Z21build_identity_kernelPfi,"a",@progbits
	.sectionflags	@""
	.align	4
.nv.constant0._Z21build_identity_kernelPfi:
	.zero		908


//--------------------- .nv.constant0._Z30convert_float_to_double_kernelPKfPdi --------------------------
	.section	.nv.constant0._Z30convert_float_to_double_kernelPKfPdi,"a",@progbits
	.sectionflags	@""
	.align	4
.nv.constant0._Z30convert_float_to_double_kernelPKfPdi:
	.zero		916


//--------------------- .nv.constant0._Z30convert_double_to_float_kernelPKdPfi --------------------------
	.section	.nv.constant0._Z30convert_double_to_float_kernelPKdPfi,"a",@progbits
	.sectionflags	@""
	.align	4
.nv.constant0._Z30convert_double_to_float_kernelPKdPfi:
	.zero		916


//--------------------- SYMBOLS --------------------------

	.type		.nv.reservedSmem.offset0,@object
	.size		.nv.reservedSmem.offset0,0x4
